//
// Generated by NVIDIA NVVM Compiler
//
// Compiler Build ID: CL-36424714
// Cuda compilation tools, release 13.0, V13.0.88
// Based on NVVM 20.0.0
//

.version 9.0
.target sm_100
.address_size 64

	// .globl	_Z11countDigitsPiS_ii
// _ZZ11countDigitsPiS_iiE11local_count has been demoted
// _ZZ15reorderElementsPiS_S_iiE12local_offset has been demoted
.global .align 1 .b8 _ZN30_INTERNAL_281195b9_4_k_cu_main4cuda3std3__45__cpo5beginE[1];
.global .align 1 .b8 _ZN30_INTERNAL_281195b9_4_k_cu_main4cuda3std3__45__cpo3endE[1];
.global .align 1 .b8 _ZN30_INTERNAL_281195b9_4_k_cu_main4cuda3std3__45__cpo6cbeginE[1];
.global .align 1 .b8 _ZN30_INTERNAL_281195b9_4_k_cu_main4cuda3std3__45__cpo4cendE[1];
.global .align 1 .b8 _ZN30_INTERNAL_281195b9_4_k_cu_main4cuda3std3__45__cpo6rbeginE[1];
.global .align 1 .b8 _ZN30_INTERNAL_281195b9_4_k_cu_main4cuda3std3__45__cpo4rendE[1];
.global .align 1 .b8 _ZN30_INTERNAL_281195b9_4_k_cu_main4cuda3std3__45__cpo7crbeginE[1];
.global .align 1 .b8 _ZN30_INTERNAL_281195b9_4_k_cu_main4cuda3std3__45__cpo5crendE[1];
.global .align 1 .b8 _ZN30_INTERNAL_281195b9_4_k_cu_main4cuda3std3__432_GLOBAL__N__281195b9_4_k_cu_main6ignoreE[1];
.global .align 1 .b8 _ZN30_INTERNAL_281195b9_4_k_cu_main4cuda3std3__419piecewise_constructE[1];
.global .align 1 .b8 _ZN30_INTERNAL_281195b9_4_k_cu_main4cuda3std3__48in_placeE[1];
.global .align 1 .b8 _ZN30_INTERNAL_281195b9_4_k_cu_main4cuda3std3__420unreachable_sentinelE[1];
.global .align 1 .b8 _ZN30_INTERNAL_281195b9_4_k_cu_main4cuda3std3__47nulloptE[1];
.global .align 1 .b8 _ZN30_INTERNAL_281195b9_4_k_cu_main4cuda3std3__48unexpectE[1];
.global .align 1 .b8 _ZN30_INTERNAL_281195b9_4_k_cu_main4cuda3std6ranges3__45__cpo4swapE[1];
.global .align 1 .b8 _ZN30_INTERNAL_281195b9_4_k_cu_main4cuda3std6ranges3__45__cpo9iter_moveE[1];
.global .align 1 .b8 _ZN30_INTERNAL_281195b9_4_k_cu_main4cuda3std6ranges3__45__cpo5beginE[1];
.global .align 1 .b8 _ZN30_INTERNAL_281195b9_4_k_cu_main4cuda3std6ranges3__45__cpo3endE[1];
.global .align 1 .b8 _ZN30_INTERNAL_281195b9_4_k_cu_main4cuda3std6ranges3__45__cpo6cbeginE[1];
.global .align 1 .b8 _ZN30_INTERNAL_281195b9_4_k_cu_main4cuda3std6ranges3__45__cpo4cendE[1];
.global .align 1 .b8 _ZN30_INTERNAL_281195b9_4_k_cu_main4cuda3std6ranges3__45__cpo7advanceE[1];
.global .align 1 .b8 _ZN30_INTERNAL_281195b9_4_k_cu_main4cuda3std6ranges3__45__cpo9iter_swapE[1];
.global .align 1 .b8 _ZN30_INTERNAL_281195b9_4_k_cu_main4cuda3std6ranges3__45__cpo4nextE[1];
.global .align 1 .b8 _ZN30_INTERNAL_281195b9_4_k_cu_main4cuda3std6ranges3__45__cpo4prevE[1];
.global .align 1 .b8 _ZN30_INTERNAL_281195b9_4_k_cu_main4cuda3std6ranges3__45__cpo4dataE[1];
.global .align 1 .b8 _ZN30_INTERNAL_281195b9_4_k_cu_main4cuda3std6ranges3__45__cpo5cdataE[1];
.global .align 1 .b8 _ZN30_INTERNAL_281195b9_4_k_cu_main4cuda3std6ranges3__45__cpo4sizeE[1];
.global .align 1 .b8 _ZN30_INTERNAL_281195b9_4_k_cu_main4cuda3std6ranges3__45__cpo5ssizeE[1];
.global .align 1 .b8 _ZN30_INTERNAL_281195b9_4_k_cu_main4cuda3std6ranges3__45__cpo8distanceE[1];
.global .align 1 .b8 _ZN30_INTERNAL_281195b9_4_k_cu_main6thrust24THRUST_300001_SM_1000_NS8cuda_cub3parE[1];
.global .align 1 .b8 _ZN30_INTERNAL_281195b9_4_k_cu_main6thrust24THRUST_300001_SM_1000_NS8cuda_cub10par_nosyncE[1];
.global .align 1 .b8 _ZN30_INTERNAL_281195b9_4_k_cu_main6thrust24THRUST_300001_SM_1000_NS6system6detail10sequential3seqE[1];
.global .align 1 .b8 _ZN30_INTERNAL_281195b9_4_k_cu_main6thrust24THRUST_300001_SM_1000_NS12placeholders2_1E[1];
.global .align 1 .b8 _ZN30_INTERNAL_281195b9_4_k_cu_main6thrust24THRUST_300001_SM_1000_NS12placeholders2_2E[1];
.global .align 1 .b8 _ZN30_INTERNAL_281195b9_4_k_cu_main6thrust24THRUST_300001_SM_1000_NS12placeholders2_3E[1];
.global .align 1 .b8 _ZN30_INTERNAL_281195b9_4_k_cu_main6thrust24THRUST_300001_SM_1000_NS12placeholders2_4E[1];
.global .align 1 .b8 _ZN30_INTERNAL_281195b9_4_k_cu_main6thrust24THRUST_300001_SM_1000_NS12placeholders2_5E[1];
.global .align 1 .b8 _ZN30_INTERNAL_281195b9_4_k_cu_main6thrust24THRUST_300001_SM_1000_NS12placeholders2_6E[1];
.global .align 1 .b8 _ZN30_INTERNAL_281195b9_4_k_cu_main6thrust24THRUST_300001_SM_1000_NS12placeholders2_7E[1];
.global .align 1 .b8 _ZN30_INTERNAL_281195b9_4_k_cu_main6thrust24THRUST_300001_SM_1000_NS12placeholders2_8E[1];
.global .align 1 .b8 _ZN30_INTERNAL_281195b9_4_k_cu_main6thrust24THRUST_300001_SM_1000_NS12placeholders2_9E[1];
.global .align 1 .b8 _ZN30_INTERNAL_281195b9_4_k_cu_main6thrust24THRUST_300001_SM_1000_NS12placeholders3_10E[1];
.global .align 1 .b8 _ZN30_INTERNAL_281195b9_4_k_cu_main6thrust24THRUST_300001_SM_1000_NS3seqE[1];

.visible .entry _Z11countDigitsPiS_ii(
	.param .u64 .ptr .align 1 _Z11countDigitsPiS_ii_param_0,
	.param .u64 .ptr .align 1 _Z11countDigitsPiS_ii_param_1,
	.param .u32 _Z11countDigitsPiS_ii_param_2,
	.param .u32 _Z11countDigitsPiS_ii_param_3
)
{
	.reg .pred 	%p<3>;
	.reg .b32 	%r<23>;
	.reg .b64 	%rd<5>;
	// demoted variable
	.shared .align 4 .b8 _ZZ11countDigitsPiS_iiE11local_count[40];
	ld.param.u64 	%rd1, [_Z11countDigitsPiS_ii_param_0];
	ld.param.u32 	%r3, [_Z11countDigitsPiS_ii_param_2];
	ld.param.u32 	%r4, [_Z11countDigitsPiS_ii_param_3];
	mov.u32 	%r1, %tid.x;
	mov.u32 	%r5, %ctaid.x;
	mov.u32 	%r6, %ntid.x;
	mad.lo.s32 	%r2, %r5, %r6, %r1;
	setp.gt.u32 	%p1, %r1, 9;
	@%p1 bra 	$L__BB0_2;
	shl.b32 	%r7, %r1, 2;
	mov.u32 	%r8, _ZZ11countDigitsPiS_iiE11local_count;
	add.s32 	%r9, %r8, %r7;
	mov.b32 	%r10, 0;
	st.shared.u32 	[%r9], %r10;
$L__BB0_2:
	bar.sync 	0;
	setp.ge.s32 	%p2, %r2, %r3;
	@%p2 bra 	$L__BB0_4;
	cvta.to.global.u64 	%rd2, %rd1;
	mul.wide.s32 	%rd3, %r2, 4;
	add.s64 	%rd4, %rd2, %rd3;
	ld.global.u32 	%r11, [%rd4];
	div.s32 	%r12, %r11, %r4;
	mul.hi.s32 	%r13, %r12, 1717986919;
	shr.u32 	%r14, %r13, 31;
	shr.u32 	%r15, %r13, 2;
	add.s32 	%r16, %r15, %r14;
	mul.lo.s32 	%r17, %r16, 10;
	sub.s32 	%r18, %r12, %r17;
	shl.b32 	%r19, %r18, 2;
	mov.u32 	%r20, _ZZ11countDigitsPiS_iiE11local_count;
	add.s32 	%r21, %r20, %r19;
	atom.shared.add.u32 	%r22, [%r21], 1;
$L__BB0_4:
	ret;

}
	// .globl	_Z14computeOffsetsPiS_i
.visible .entry _Z14computeOffsetsPiS_i(
	.param .u64 .ptr .align 1 _Z14computeOffsetsPiS_i_param_0,
	.param .u64 .ptr .align 1 _Z14computeOffsetsPiS_i_param_1,
	.param .u32 _Z14computeOffsetsPiS_i_param_2
)
{
	.reg .pred 	%p<2>;
	.reg .b32 	%r<20>;
	.reg .b64 	%rd<5>;

	ld.param.u64 	%rd1, [_Z14computeOffsetsPiS_i_param_0];
	ld.param.u64 	%rd2, [_Z14computeOffsetsPiS_i_param_1];
	mov.u32 	%r1, %tid.x;
	setp.ne.s32 	%p1, %r1, 0;
	@%p1 bra 	$L__BB1_2;
	cvta.to.global.u64 	%rd3, %rd2;
	cvta.to.global.u64 	%rd4, %rd1;
	mov.b32 	%r2, 0;
	st.global.u32 	[%rd3], %r2;
	ld.global.u32 	%r3, [%rd4];
	st.global.u32 	[%rd3+4], %r3;
	ld.global.u32 	%r4, [%rd4+4];
	add.s32 	%r5, %r4, %r3;
	st.global.u32 	[%rd3+8], %r5;
	ld.global.u32 	%r6, [%rd4+8];
	add.s32 	%r7, %r6, %r5;
	st.global.u32 	[%rd3+12], %r7;
	ld.global.u32 	%r8, [%rd4+12];
	add.s32 	%r9, %r8, %r7;
	st.global.u32 	[%rd3+16], %r9;
	ld.global.u32 	%r10, [%rd4+16];
	add.s32 	%r11, %r10, %r9;
	st.global.u32 	[%rd3+20], %r11;
	ld.global.u32 	%r12, [%rd4+20];
	add.s32 	%r13, %r12, %r11;
	st.global.u32 	[%rd3+24], %r13;
	ld.global.u32 	%r14, [%rd4+24];
	add.s32 	%r15, %r14, %r13;
	st.global.u32 	[%rd3+28], %r15;
	ld.global.u32 	%r16, [%rd4+28];
	add.s32 	%r17, %r16, %r15;
	st.global.u32 	[%rd3+32], %r17;
	ld.global.u32 	%r18, [%rd4+32];
	add.s32 	%r19, %r18, %r17;
	st.global.u32 	[%rd3+36], %r19;
$L__BB1_2:
	ret;

}
	// .globl	_Z15reorderElementsPiS_S_ii
.visible .entry _Z15reorderElementsPiS_S_ii(
	.param .u64 .ptr .align 1 _Z15reorderElementsPiS_S_ii_param_0,
	.param .u64 .ptr .align 1 _Z15reorderElementsPiS_S_ii_param_1,
	.param .u64 .ptr .align 1 _Z15reorderElementsPiS_S_ii_param_2,
	.param .u32 _Z15reorderElementsPiS_S_ii_param_3,
	.param .u32 _Z15reorderElementsPiS_S_ii_param_4
)
{
	.reg .pred 	%p<3>;
	.reg .b32 	%r<23>;
	.reg .b64 	%rd<13>;
	// demoted variable
	.shared .align 4 .b8 _ZZ15reorderElementsPiS_S_iiE12local_offset[40];
	ld.param.u64 	%rd1, [_Z15reorderElementsPiS_S_ii_param_0];
	ld.param.u64 	%rd2, [_Z15reorderElementsPiS_S_ii_param_1];
	ld.param.u64 	%rd3, [_Z15reorderElementsPiS_S_ii_param_2];
	ld.param.u32 	%r3, [_Z15reorderElementsPiS_S_ii_param_3];
	ld.param.u32 	%r4, [_Z15reorderElementsPiS_S_ii_param_4];
	mov.u32 	%r1, %tid.x;
	mov.u32 	%r5, %ctaid.x;
	mov.u32 	%r6, %ntid.x;
	mad.lo.s32 	%r2, %r5, %r6, %r1;
	setp.gt.u32 	%p1, %r1, 9;
	@%p1 bra 	$L__BB2_2;
	cvta.to.global.u64 	%rd4, %rd3;
	mul.wide.u32 	%rd5, %r1, 4;
	add.s64 	%rd6, %rd4, %rd5;
	ld.global.u32 	%r7, [%rd6];
	shl.b32 	%r8, %r1, 2;
	mov.u32 	%r9, _ZZ15reorderElementsPiS_S_iiE12local_offset;
	add.s32 	%r10, %r9, %r8;
	st.shared.u32 	[%r10], %r7;
$L__BB2_2:
	bar.sync 	0;
	setp.ge.s32 	%p2, %r2, %r3;
	@%p2 bra 	$L__BB2_4;
	cvta.to.global.u64 	%rd7, %rd1;
	mul.wide.s32 	%rd8, %r2, 4;
	add.s64 	%rd9, %rd7, %rd8;
	ld.global.u32 	%r11, [%rd9];
	div.s32 	%r12, %r11, %r4;
	mul.hi.s32 	%r13, %r12, 1717986919;
	shr.u32 	%r14, %r13, 31;
	shr.u32 	%r15, %r13, 2;
	add.s32 	%r16, %r15, %r14;
	mul.lo.s32 	%r17, %r16, 10;
	sub.s32 	%r18, %r12, %r17;
	shl.b32 	%r19, %r18, 2;
	mov.u32 	%r20, _ZZ15reorderElementsPiS_S_iiE12local_offset;
	add.s32 	%r21, %r20, %r19;
	atom.shared.add.u32 	%r22, [%r21], 1;
	cvta.to.global.u64 	%rd10, %rd2;
	mul.wide.s32 	%rd11, %r22, 4;
	add.s64 	%rd12, %rd10, %rd11;
	st.global.u32 	[%rd12], %r11;
$L__BB2_4:
	ret;

}
	// .globl	_ZN3cub18CUB_300001_SM_10006detail11EmptyKernelIvEEvv
.visible .entry _ZN3cub18CUB_300001_SM_10006detail11EmptyKernelIvEEvv()
{


	ret;

}


// ===== COMPILED SASS (sm_100) =====

	.target	sm_100

	.elftype	@"ET_EXEC"


//--------------------- .note.nv.tkinfo           --------------------------
	.section	.note.nv.tkinfo,"",@"SHT_NOTE"
	.sectionflags	@"SHF_NOTE_NV_TKINFO"
	.tkinfo
        /*0018*/ 	.word	0x00000002
        /*0030*/ 	.string	""
        /*0030*/ 	.string	"ptxas"
        /*0030*/ 	.string	"Cuda compilation tools, release 13.0, V13.0.88"
        /*0030*/ 	.string	"Build cuda_13.0.r13.0/compiler.36424714_0"
        /*0030*/ 	.string	"-arch sm_100 -m 64 "



//--------------------- .note.nv.cuinfo           --------------------------
	.section	.note.nv.cuinfo,"",@"SHT_NOTE"
	.sectionflags	@"SHF_NOTE_NV_CUINFO"
        /*0018*/ 	.short	0x0002
        /*001a*/ 	.short	0x0064
        /*001c*/ 	.short	0x0082
	.zero		2


//--------------------- .nv.info                  --------------------------
	.section	.nv.info,"",@"SHT_CUDA_INFO"
	.align	4


	//----- nvinfo : EIATTR_REGCOUNT
	.align		4
        /*0000*/ 	.byte	0x04, 0x2f
        /*0002*/ 	.short	(.L_44 - .L_43)
	.align		4
.L_43:
        /*0004*/ 	.word	index@(_Z11countDigitsPiS_ii)
        /*0008*/ 	.word	0x0000000e


	//----- nvinfo : EIATTR_FRAME_SIZE
	.align		4
.L_44:
        /*000c*/ 	.byte	0x04, 0x11
        /*000e*/ 	.short	(.L_46 - .L_45)
	.align		4
.L_45:
        /*0010*/ 	.word	index@(_Z11countDigitsPiS_ii)
        /*0014*/ 	.word	0x00000000


	//----- nvinfo : EIATTR_REGCOUNT
	.align		4
.L_46:
        /*0018*/ 	.byte	0x04, 0x2f
        /*001a*/ 	.short	(.L_48 - .L_47)
	.align		4
.L_47:
        /*001c*/ 	.word	index@(_Z14computeOffsetsPiS_i)
        /*0020*/ 	.word	0x00000010


	//----- nvinfo : EIATTR_FRAME_SIZE
	.align		4
.L_48:
        /*0024*/ 	.byte	0x04, 0x11
        /*0026*/ 	.short	(.L_50 - .L_49)
	.align		4
.L_49:
        /*0028*/ 	.word	index@(_Z14computeOffsetsPiS_i)
        /*002c*/ 	.word	0x00000000


	//----- nvinfo : EIATTR_REGCOUNT
	.align		4
.L_50:
        /*0030*/ 	.byte	0x04, 0x2f
        /*0032*/ 	.short	(.L_52 - .L_51)
	.align		4
.L_51:
        /*0034*/ 	.word	index@(_Z15reorderElementsPiS_S_ii)
        /*0038*/ 	.word	0x0000000e


	//----- nvinfo : EIATTR_FRAME_SIZE
	.align		4
.L_52:
        /*003c*/ 	.byte	0x04, 0x11
        /*003e*/ 	.short	(.L_54 - .L_53)
	.align		4
.L_53:
        /*0040*/ 	.word	index@(_Z15reorderElementsPiS_S_ii)
        /*0044*/ 	.word	0x00000000


	//----- nvinfo : EIATTR_REGCOUNT
	.align		4
.L_54:
        /*0048*/ 	.byte	0x04, 0x2f
        /*004a*/ 	.short	(.L_56 - .L_55)
	.align		4
.L_55:
        /*004c*/ 	.word	index@(_ZN3cub18CUB_300001_SM_10006detail11EmptyKernelIvEEvv)
        /*0050*/ 	.word	0x00000004


	//----- nvinfo : EIATTR_FRAME_SIZE
	.align		4
.L_56:
        /*0054*/ 	.byte	0x04, 0x11
        /*0056*/ 	.short	(.L_58 - .L_57)
	.align		4
.L_57:
        /*0058*/ 	.word	index@(_ZN3cub18CUB_300001_SM_10006detail11EmptyKernelIvEEvv)
        /*005c*/ 	.word	0x00000000


	//----- nvinfo : EIATTR_MIN_STACK_SIZE
	.align		4
.L_58:
        /*0060*/ 	.byte	0x04, 0x12
        /*0062*/ 	.short	(.L_60 - .L_59)
	.align		4
.L_59:
        /*0064*/ 	.word	index@(_ZN3cub18CUB_300001_SM_10006detail11EmptyKernelIvEEvv)
        /*0068*/ 	.word	0x00000000


	//----- nvinfo : EIATTR_MIN_STACK_SIZE
	.align		4
.L_60:
        /*006c*/ 	.byte	0x04, 0x12
        /*006e*/ 	.short	(.L_62 - .L_61)
	.align		4
.L_61:
        /*0070*/ 	.word	index@(_Z15reorderElementsPiS_S_ii)
        /*0074*/ 	.word	0x00000000


	//----- nvinfo : EIATTR_MIN_STACK_SIZE
	.align		4
.L_62:
        /*0078*/ 	.byte	0x04, 0x12
        /*007a*/ 	.short	(.L_64 - .L_63)
	.align		4
.L_63:
        /*007c*/ 	.word	index@(_Z14computeOffsetsPiS_i)
        /*0080*/ 	.word	0x00000000


	//----- nvinfo : EIATTR_MIN_STACK_SIZE
	.align		4
.L_64:
        /*0084*/ 	.byte	0x04, 0x12
        /*0086*/ 	.short	(.L_66 - .L_65)
	.align		4
.L_65:
        /*0088*/ 	.word	index@(_Z11countDigitsPiS_ii)
        /*008c*/ 	.word	0x00000000
.L_66:


//--------------------- .nv.compat                --------------------------
	.section	.nv.compat,"",@"SHT_CUDA_COMPAT_INFO"
	.align	4
        /*0000*/ 	.byte	0x02, 0x09, 0x00, 0x00, 0x02, 0x02, 0x01, 0x00, 0x02, 0x05, 0x05, 0x00, 0x03, 0x07, 0x01, 0x01
        /*0010*/ 	.byte	0x02, 0x03, 0x00, 0x00, 0x02, 0x06, 0x01, 0x00, 0x04, 0x0b, 0x08, 0x00, 0x09, 0x00, 0x00, 0x00
        /*0020*/ 	.byte	0x00, 0x00, 0x00, 0x00


//--------------------- .nv.info._ZN3cub18CUB_300001_SM_10006detail11EmptyKernelIvEEvv --------------------------
	.section	.nv.info._ZN3cub18CUB_300001_SM_10006detail11EmptyKernelIvEEvv,"",@"SHT_CUDA_INFO"
	.sectionflags	@""
	.align	4


	//----- nvinfo : EIATTR_CUDA_API_VERSION
	.align		4
        /*0000*/ 	.byte	0x04, 0x37
        /*0002*/ 	.short	(.L_68 - .L_67)
.L_67:
        /*0004*/ 	.word	0x00000082


	//----- nvinfo : EIATTR_SPARSE_MMA_MASK
	.align		4
.L_68:
        /*0008*/ 	.byte	0x03, 0x50
        /*000a*/ 	.short	0x0000


	//----- nvinfo : EIATTR_MAXREG_COUNT
	.align		4
        /*000c*/ 	.byte	0x03, 0x1b
        /*000e*/ 	.short	0x00ff


	//----- nvinfo : EIATTR_MERCURY_ISA_VERSION
	.align		4
        /*0010*/ 	.byte	0x03, 0x5f
        /*0012*/ 	.short	0x0101


	//----- nvinfo : EIATTR_VRC_CTA_INIT_COUNT
	.align		4
        /*0014*/ 	.byte	0x02, 0x4a
	.zero		1
	.zero		1


	//----- nvinfo : EIATTR_EXIT_INSTR_OFFSETS
	.align		4
        /*0018*/ 	.byte	0x04, 0x1c
        /*001a*/ 	.short	(.L_70 - .L_69)


	//   ....[0]....
.L_69:
        /*001c*/ 	.word	0x00000010


	//----- nvinfo : EIATTR_SW_WAR
	.align		4
.L_70:
        /*0020*/ 	.byte	0x04, 0x36
        /*0022*/ 	.short	(.L_72 - .L_71)
.L_71:
        /*0024*/ 	.word	0x00000008
.L_72:


//--------------------- .nv.info._Z15reorderElementsPiS_S_ii --------------------------
	.section	.nv.info._Z15reorderElementsPiS_S_ii,"",@"SHT_CUDA_INFO"
	.sectionflags	@""
	.align	4


	//----- nvinfo : EIATTR_CUDA_API_VERSION
	.align		4
        /*0000*/ 	.byte	0x04, 0x37
        /*0002*/ 	.short	(.L_74 - .L_73)
.L_73:
        /*0004*/ 	.word	0x00000082


	//----- nvinfo : EIATTR_KPARAM_INFO
	.align		4
.L_74:
        /*0008*/ 	.byte	0x04, 0x17
        /*000a*/ 	.short	(.L_76 - .L_75)
.L_75:
        /*000c*/ 	.word	0x00000000
        /*0010*/ 	.short	0x0004
        /*0012*/ 	.short	0x001c
        /*0014*/ 	.byte	0x00, 0xf0, 0x11, 0x00


	//----- nvinfo : EIATTR_KPARAM_INFO
	.align		4
.L_76:
        /*0018*/ 	.byte	0x04, 0x17
        /*001a*/ 	.short	(.L_78 - .L_77)
.L_77:
        /*001c*/ 	.word	0x00000000
        /*0020*/ 	.short	0x0003
        /*0022*/ 	.short	0x0018
        /*0024*/ 	.byte	0x00, 0xf0, 0x11, 0x00


	//----- nvinfo : EIATTR_KPARAM_INFO
	.align		4
.L_78:
        /*0028*/ 	.byte	0x04, 0x17
        /*002a*/ 	.short	(.L_80 - .L_79)
.L_79:
        /*002c*/ 	.word	0x00000000
        /*0030*/ 	.short	0x0002
        /*0032*/ 	.short	0x0010
        /*0034*/ 	.byte	0x00, 0xf5, 0x21, 0x00


	//----- nvinfo : EIATTR_KPARAM_INFO
	.align		4
.L_80:
        /*0038*/ 	.byte	0x04, 0x17
        /*003a*/ 	.short	(.L_82 - .L_81)
.L_81:
        /*003c*/ 	.word	0x00000000
        /*0040*/ 	.short	0x0001
        /*0042*/ 	.short	0x0008
        /*0044*/ 	.byte	0x00, 0xf5, 0x21, 0x00


	//----- nvinfo : EIATTR_KPARAM_INFO
	.align		4
.L_82:
        /*0048*/ 	.byte	0x04, 0x17
        /*004a*/ 	.short	(.L_84 - .L_83)
.L_83:
        /*004c*/ 	.word	0x00000000
        /*0050*/ 	.short	0x0000
        /*0052*/ 	.short	0x0000
        /*0054*/ 	.byte	0x00, 0xf5, 0x21, 0x00


	//----- nvinfo : EIATTR_SPARSE_MMA_MASK
	.align		4
.L_84:
        /*0058*/ 	.byte	0x03, 0x50
        /*005a*/ 	.short	0x0000


	//----- nvinfo : EIATTR_MAXREG_COUNT
	.align		4
        /*005c*/ 	.byte	0x03, 0x1b
        /*005e*/ 	.short	0x00ff


	//----- nvinfo : EIATTR_NUM_BARRIERS
	.align		4
        /*0060*/ 	.byte	0x02, 0x4c
        /*0062*/ 	.byte	0x01
	.zero		1


	//----- nvinfo : EIATTR_MERCURY_ISA_VERSION
	.align		4
        /*0064*/ 	.byte	0x03, 0x5f
        /*0066*/ 	.short	0x0101


	//----- nvinfo : EIATTR_VRC_CTA_INIT_COUNT
	.align		4
        /*0068*/ 	.byte	0x02, 0x4a
	.zero		1
	.zero		1


	//----- nvinfo : EIATTR_EXIT_INSTR_OFFSETS
	.align		4
        /*006c*/ 	.byte	0x04, 0x1c
        /*006e*/ 	.short	(.L_86 - .L_85)


	//   ....[0]....
.L_85:
        /*0070*/ 	.word	0x00000120


	//   ....[1]....
        /*0074*/ 	.word	0x000003b0


	//----- nvinfo : EIATTR_CBANK_PARAM_SIZE
	.align		4
.L_86:
        /*0078*/ 	.byte	0x03, 0x19
        /*007a*/ 	.short	0x0020


	//----- nvinfo : EIATTR_PARAM_CBANK
	.align		4
        /*007c*/ 	.byte	0x04, 0x0a
        /*007e*/ 	.short	(.L_88 - .L_87)
	.align		4
.L_87:
        /*0080*/ 	.word	index@(.nv.constant0._Z15reorderElementsPiS_S_ii)
        /*0084*/ 	.short	0x0380
        /*0086*/ 	.short	0x0020


	//----- nvinfo : EIATTR_SW_WAR
	.align		4
.L_88:
        /*0088*/ 	.byte	0x04, 0x36
        /*008a*/ 	.short	(.L_90 - .L_89)
.L_89:
        /*008c*/ 	.word	0x00000008
.L_90:


//--------------------- .nv.info._Z14computeOffsetsPiS_i --------------------------
	.section	.nv.info._Z14computeOffsetsPiS_i,"",@"SHT_CUDA_INFO"
	.sectionflags	@""
	.align	4


	//----- nvinfo : EIATTR_CUDA_API_VERSION
	.align		4
        /*0000*/ 	.byte	0x04, 0x37
        /*0002*/ 	.short	(.L_92 - .L_91)
.L_91:
        /*0004*/ 	.word	0x00000082


	//----- nvinfo : EIATTR_KPARAM_INFO
	.align		4
.L_92:
        /*0008*/ 	.byte	0x04, 0x17
        /*000a*/ 	.short	(.L_94 - .L_93)
.L_93:
        /*000c*/ 	.word	0x00000000
        /*0010*/ 	.short	0x0002
        /*0012*/ 	.short	0x0010
        /*0014*/ 	.byte	0x00, 0xf0, 0x11, 0x00


	//----- nvinfo : EIATTR_KPARAM_INFO
	.align		4
.L_94:
        /*0018*/ 	.byte	0x04, 0x17
        /*001a*/ 	.short	(.L_96 - .L_95)
.L_95:
        /*001c*/ 	.word	0x00000000
        /*0020*/ 	.short	0x0001
        /*0022*/ 	.short	0x0008
        /*0024*/ 	.byte	0x00, 0xf5, 0x21, 0x00


	//----- nvinfo : EIATTR_KPARAM_INFO
	.align		4
.L_96:
        /*0028*/ 	.byte	0x04, 0x17
        /*002a*/ 	.short	(.L_98 - .L_97)
.L_97:
        /*002c*/ 	.word	0x00000000
        /*0030*/ 	.short	0x0000
        /*0032*/ 	.short	0x0000
        /*0034*/ 	.byte	0x00, 0xf5, 0x21, 0x00


	//----- nvinfo : EIATTR_SPARSE_MMA_MASK
	.align		4
.L_98:
        /*0038*/ 	.byte	0x03, 0x50
        /*003a*/ 	.short	0x0000


	//----- nvinfo : EIATTR_MAXREG_COUNT
	.align		4
        /*003c*/ 	.byte	0x03, 0x1b
        /*003e*/ 	.short	0x00ff


	//----- nvinfo : EIATTR_MERCURY_ISA_VERSION
	.align		4
        /*0040*/ 	.byte	0x03, 0x5f
        /*0042*/ 	.short	0x0101


	//----- nvinfo : EIATTR_VRC_CTA_INIT_COUNT
	.align		4
        /*0044*/ 	.byte	0x02, 0x4a
	.zero		1
	.zero		1


	//----- nvinfo : EIATTR_EXIT_INSTR_OFFSETS
	.align		4
        /*0048*/ 	.byte	0x04, 0x1c
        /*004a*/ 	.short	(.L_100 - .L_99)


	//   ....[0]....
.L_99:
        /*004c*/ 	.word	0x00000030


	//   ....[1]....
        /*0050*/ 	.word	0x00000220


	//----- nvinfo : EIATTR_CBANK_PARAM_SIZE
	.align		4
.L_100:
        /*0054*/ 	.byte	0x03, 0x19
        /*0056*/ 	.short	0x0014


	//----- nvinfo : EIATTR_PARAM_CBANK
	.align		4
        /*0058*/ 	.byte	0x04, 0x0a
        /*005a*/ 	.short	(.L_102 - .L_101)
	.align		4
.L_101:
        /*005c*/ 	.word	index@(.nv.constant0._Z14computeOffsetsPiS_i)
        /*0060*/ 	.short	0x0380
        /*0062*/ 	.short	0x0014


	//----- nvinfo : EIATTR_SW_WAR
	.align		4
.L_102:
        /*0064*/ 	.byte	0x04, 0x36
        /*0066*/ 	.short	(.L_104 - .L_103)
.L_103:
        /*0068*/ 	.word	0x00000008
.L_104:


//--------------------- .nv.info._Z11countDigitsPiS_ii --------------------------
	.section	.nv.info._Z11countDigitsPiS_ii,"",@"SHT_CUDA_INFO"
	.sectionflags	@""
	.align	4


	//----- nvinfo : EIATTR_CUDA_API_VERSION
	.align		4
        /*0000*/ 	.byte	0x04, 0x37
        /*0002*/ 	.short	(.L_106 - .L_105)
.L_105:
        /*0004*/ 	.word	0x00000082


	//----- nvinfo : EIATTR_KPARAM_INFO
	.align		4
.L_106:
        /*0008*/ 	.byte	0x04, 0x17
        /*000a*/ 	.short	(.L_108 - .L_107)
.L_107:
        /*000c*/ 	.word	0x00000000
        /*0010*/ 	.short	0x0003
        /*0012*/ 	.short	0x0014
        /*0014*/ 	.byte	0x00, 0xf0, 0x11, 0x00


	//----- nvinfo : EIATTR_KPARAM_INFO
	.align		4
.L_108:
        /*0018*/ 	.byte	0x04, 0x17
        /*001a*/ 	.short	(.L_110 - .L_109)
.L_109:
        /*001c*/ 	.word	0x00000000
        /*0020*/ 	.short	0x0002
        /*0022*/ 	.short	0x0010
        /*0024*/ 	.byte	0x00, 0xf0, 0x11, 0x00


	//----- nvinfo : EIATTR_KPARAM_INFO
	.align		4
.L_110:
        /*0028*/ 	.byte	0x04, 0x17
        /*002a*/ 	.short	(.L_112 - .L_111)
.L_111:
        /*002c*/ 	.word	0x00000000
        /*0030*/ 	.short	0x0001
        /*0032*/ 	.short	0x0008
        /*0034*/ 	.byte	0x00, 0xf5, 0x21, 0x00


	//----- nvinfo : EIATTR_KPARAM_INFO
	.align		4
.L_112:
        /*0038*/ 	.byte	0x04, 0x17
        /*003a*/ 	.short	(.L_114 - .L_113)
.L_113:
        /*003c*/ 	.word	0x00000000
        /*0040*/ 	.short	0x0000
        /*0042*/ 	.short	0x0000
        /*0044*/ 	.byte	0x00, 0xf5, 0x21, 0x00


	//----- nvinfo : EIATTR_SPARSE_MMA_MASK
	.align		4
.L_114:
        /*0048*/ 	.byte	0x03, 0x50
        /*004a*/ 	.short	0x0000


	//----- nvinfo : EIATTR_MAXREG_COUNT
	.align		4
        /*004c*/ 	.byte	0x03, 0x1b
        /*004e*/ 	.short	0x00ff


	//----- nvinfo : EIATTR_NUM_BARRIERS
	.align		4
        /*0050*/ 	.byte	0x02, 0x4c
        /*0052*/ 	.byte	0x01
	.zero		1


	//----- nvinfo : EIATTR_MERCURY_ISA_VERSION
	.align		4
        /*0054*/ 	.byte	0x03, 0x5f
        /*0056*/ 	.short	0x0101


	//----- nvinfo : EIATTR_VRC_CTA_INIT_COUNT
	.align		4
        /*0058*/ 	.byte	0x02, 0x4a
	.zero		1
	.zero		1


	//----- nvinfo : EIATTR_EXIT_INSTR_OFFSETS
	.align		4
        /*005c*/ 	.byte	0x04, 0x1c
        /*005e*/ 	.short	(.L_116 - .L_115)


	//   ....[0]....
.L_115:
        /*0060*/ 	.word	0x000000e0


	//   ....[1]....
        /*0064*/ 	.word	0x00000340


	//----- nvinfo : EIATTR_CBANK_PARAM_SIZE
	.align		4
.L_116:
        /*0068*/ 	.byte	0x03, 0x19
        /*006a*/ 	.short	0x0018


	//----- nvinfo : EIATTR_PARAM_CBANK
	.align		4
        /*006c*/ 	.byte	0x04, 0x0a
        /*006e*/ 	.short	(.L_118 - .L_117)
	.align		4
.L_117:
        /*0070*/ 	.word	index@(.nv.constant0._Z11countDigitsPiS_ii)
        /*0074*/ 	.short	0x0380
        /*0076*/ 	.short	0x0018


	//----- nvinfo : EIATTR_SW_WAR
	.align		4
.L_118:
        /*0078*/ 	.byte	0x04, 0x36
        /*007a*/ 	.short	(.L_120 - .L_119)
.L_119:
        /*007c*/ 	.word	0x00000008
.L_120:


//--------------------- .nv.callgraph             --------------------------
	.section	.nv.callgraph,"",@"SHT_CUDA_CALLGRAPH"
	.align	4
	.sectionentsize	8
	.align		4
        /*0000*/ 	.word	0x00000000
	.align		4
        /*0004*/ 	.word	0xffffffff
	.align		4
        /*0008*/ 	.word	0x00000000
	.align		4
        /*000c*/ 	.word	0xfffffffe
	.align		4
        /*0010*/ 	.word	0x00000000
	.align		4
        /*0014*/ 	.word	0xfffffffd
	.align		4
        /*0018*/ 	.word	0x00000000
	.align		4
        /*001c*/ 	.word	0xfffffffc


//--------------------- .nv.constant4             --------------------------
	.section	.nv.constant4,"a",@progbits
	.align	8
	.align		8
.nv.constant4:
        /*0000*/ 	.dword	_ZN30_INTERNAL_281195b9_4_k_cu_main4cuda3std3__45__cpo5beginE
	.align		8
        /*0008*/ 	.dword	_ZN30_INTERNAL_281195b9_4_k_cu_main4cuda3std3__45__cpo3endE
	.align		8
        /*0010*/ 	.dword	_ZN30_INTERNAL_281195b9_4_k_cu_main4cuda3std3__45__cpo6cbeginE
	.align		8
        /*0018*/ 	.dword	_ZN30_INTERNAL_281195b9_4_k_cu_main4cuda3std3__45__cpo4cendE
	.align		8
        /*0020*/ 	.dword	_ZN30_INTERNAL_281195b9_4_k_cu_main4cuda3std3__45__cpo6rbeginE
	.align		8
        /*0028*/ 	.dword	_ZN30_INTERNAL_281195b9_4_k_cu_main4cuda3std3__45__cpo4rendE
	.align		8
        /*0030*/ 	.dword	_ZN30_INTERNAL_281195b9_4_k_cu_main4cuda3std3__45__cpo7crbeginE
	.align		8
        /*0038*/ 	.dword	_ZN30_INTERNAL_281195b9_4_k_cu_main4cuda3std3__45__cpo5crendE
	.align		8
        /*0040*/ 	.dword	_ZN30_INTERNAL_281195b9_4_k_cu_main4cuda3std3__432_GLOBAL__N__281195b9_4_k_cu_main6ignoreE
	.align		8
        /*0048*/ 	.dword	_ZN30_INTERNAL_281195b9_4_k_cu_main4cuda3std3__419piecewise_constructE
	.align		8
        /*0050*/ 	.dword	_ZN30_INTERNAL_281195b9_4_k_cu_main4cuda3std3__48in_placeE
	.align		8
        /*0058*/ 	.dword	_ZN30_INTERNAL_281195b9_4_k_cu_main4cuda3std3__420unreachable_sentinelE
	.align		8
        /*0060*/ 	.dword	_ZN30_INTERNAL_281195b9_4_k_cu_main4cuda3std3__47nulloptE
	.align		8
        /*0068*/ 	.dword	_ZN30_INTERNAL_281195b9_4_k_cu_main4cuda3std3__48unexpectE
	.align		8
        /*0070*/ 	.dword	_ZN30_INTERNAL_281195b9_4_k_cu_main4cuda3std6ranges3__45__cpo4swapE
	.align		8
        /*0078*/ 	.dword	_ZN30_INTERNAL_281195b9_4_k_cu_main4cuda3std6ranges3__45__cpo9iter_moveE
	.align		8
        /*0080*/ 	.dword	_ZN30_INTERNAL_281195b9_4_k_cu_main4cuda3std6ranges3__45__cpo5beginE
	.align		8
        /*0088*/ 	.dword	_ZN30_INTERNAL_281195b9_4_k_cu_main4cuda3std6ranges3__45__cpo3endE
	.align		8
        /*0090*/ 	.dword	_ZN30_INTERNAL_281195b9_4_k_cu_main4cuda3std6ranges3__45__cpo6cbeginE
	.align		8
        /*0098*/ 	.dword	_ZN30_INTERNAL_281195b9_4_k_cu_main4cuda3std6ranges3__45__cpo4cendE
	.align		8
        /*00a0*/ 	.dword	_ZN30_INTERNAL_281195b9_4_k_cu_main4cuda3std6ranges3__45__cpo7advanceE
	.align		8
        /*00a8*/ 	.dword	_ZN30_INTERNAL_281195b9_4_k_cu_main4cuda3std6ranges3__45__cpo9iter_swapE
	.align		8
        /*00b0*/ 	.dword	_ZN30_INTERNAL_281195b9_4_k_cu_main4cuda3std6ranges3__45__cpo4nextE
	.align		8
        /*00b8*/ 	.dword	_ZN30_INTERNAL_281195b9_4_k_cu_main4cuda3std6ranges3__45__cpo4prevE
	.align		8
        /*00c0*/ 	.dword	_ZN30_INTERNAL_281195b9_4_k_cu_main4cuda3std6ranges3__45__cpo4dataE
	.align		8
        /*00c8*/ 	.dword	_ZN30_INTERNAL_281195b9_4_k_cu_main4cuda3std6ranges3__45__cpo5cdataE
	.align		8
        /*00d0*/ 	.dword	_ZN30_INTERNAL_281195b9_4_k_cu_main4cuda3std6ranges3__45__cpo4sizeE
	.align		8
        /*00d8*/ 	.dword	_ZN30_INTERNAL_281195b9_4_k_cu_main4cuda3std6ranges3__45__cpo5ssizeE
	.align		8
        /*00e0*/ 	.dword	_ZN30_INTERNAL_281195b9_4_k_cu_main4cuda3std6ranges3__45__cpo8distanceE
	.align		8
        /*00e8*/ 	.dword	_ZN30_INTERNAL_281195b9_4_k_cu_main6thrust24THRUST_300001_SM_1000_NS8cuda_cub3parE
	.align		8
        /*00f0*/ 	.dword	_ZN30_INTERNAL_281195b9_4_k_cu_main6thrust24THRUST_300001_SM_1000_NS8cuda_cub10par_nosyncE
	.align		8
        /*00f8*/ 	.dword	_ZN30_INTERNAL_281195b9_4_k_cu_main6thrust24THRUST_300001_SM_1000_NS6system6detail10sequential3seqE
	.align		8
        /*0100*/ 	.dword	_ZN30_INTERNAL_281195b9_4_k_cu_main6thrust24THRUST_300001_SM_1000_NS12placeholders2_1E
	.align		8
        /*0108*/ 	.dword	_ZN30_INTERNAL_281195b9_4_k_cu_main6thrust24THRUST_300001_SM_1000_NS12placeholders2_2E
	.align		8
        /*0110*/ 	.dword	_ZN30_INTERNAL_281195b9_4_k_cu_main6thrust24THRUST_300001_SM_1000_NS12placeholders2_3E
	.align		8
        /*0118*/ 	.dword	_ZN30_INTERNAL_281195b9_4_k_cu_main6thrust24THRUST_300001_SM_1000_NS12placeholders2_4E
	.align		8
        /*0120*/ 	.dword	_ZN30_INTERNAL_281195b9_4_k_cu_main6thrust24THRUST_300001_SM_1000_NS12placeholders2_5E
	.align		8
        /*0128*/ 	.dword	_ZN30_INTERNAL_281195b9_4_k_cu_main6thrust24THRUST_300001_SM_1000_NS12placeholders2_6E
	.align		8
        /*0130*/ 	.dword	_ZN30_INTERNAL_281195b9_4_k_cu_main6thrust24THRUST_300001_SM_1000_NS12placeholders2_7E
	.align		8
        /*0138*/ 	.dword	_ZN30_INTERNAL_281195b9_4_k_cu_main6thrust24THRUST_300001_SM_1000_NS12placeholders2_8E
	.align		8
        /*0140*/ 	.dword	_ZN30_INTERNAL_281195b9_4_k_cu_main6thrust24THRUST_300001_SM_1000_NS12placeholders2_9E
	.align		8
        /*0148*/ 	.dword	_ZN30_INTERNAL_281195b9_4_k_cu_main6thrust24THRUST_300001_SM_1000_NS12placeholders3_10E
	.align		8
        /*0150*/ 	.dword	_ZN30_INTERNAL_281195b9_4_k_cu_main6thrust24THRUST_300001_SM_1000_NS3seqE


//--------------------- .text._ZN3cub18CUB_300001_SM_10006detail11EmptyKernelIvEEvv --------------------------
	.section	.text._ZN3cub18CUB_300001_SM_10006detail11EmptyKernelIvEEvv,"ax",@progbits
	.align	128
        .global         _ZN3cub18CUB_300001_SM_10006detail11EmptyKernelIvEEvv
        .type           _ZN3cub18CUB_300001_SM_10006detail11EmptyKernelIvEEvv,@function
        .size           _ZN3cub18CUB_300001_SM_10006detail11EmptyKernelIvEEvv,(.L_x_4 - _ZN3cub18CUB_300001_SM_10006detail11EmptyKernelIvEEvv)
        .other          _ZN3cub18CUB_300001_SM_10006detail11EmptyKernelIvEEvv,@"STO_CUDA_ENTRY STV_DEFAULT"
_ZN3cub18CUB_300001_SM_10006detail11EmptyKernelIvEEvv:
.text._ZN3cub18CUB_300001_SM_10006detail11EmptyKernelIvEEvv:
[----:B------:R-:W-:Y:S01]  /*0000*/  LDC R1, c[0x0][0x37c] ;  /* 0x0000df00ff017b82 */ /* 0x000fe20000000800 */
[----:B------:R-:W-:Y:S05]  /*0010*/  EXIT ;  /* 0x000000000000794d */ /* 0x000fea0003800000 */
.L_x_0:
[----:B------:R-:W-:-:S00]  /*0020*/  BRA `(.L_x_0) ;  /* 0xfffffffc00fc7947 */ /* 0x000fc0000383ffff */
[----:B------:R-:W-:-:S00]  /*0030*/  NOP ;  /* 0x0000000000007918 */ /* 0x000fc00000000000 */
        /* <DEDUP_REMOVED lines=12> */
.L_x_4:


//--------------------- .text._Z15reorderElementsPiS_S_ii --------------------------
	.section	.text._Z15reorderElementsPiS_S_ii,"ax",@progbits
	.align	128
        .global         _Z15reorderElementsPiS_S_ii
        .type           _Z15reorderElementsPiS_S_ii,@function
        .size           _Z15reorderElementsPiS_S_ii,(.L_x_5 - _Z15reorderElementsPiS_S_ii)
        .other          _Z15reorderElementsPiS_S_ii,@"STO_CUDA_ENTRY STV_DEFAULT"
_Z15reorderElementsPiS_S_ii:
.text._Z15reorderElementsPiS_S_ii:
[----:B------:R-:W-:Y:S01]  /*0000*/  LDC R1, c[0x0][0x37c] ;  /* 0x0000df00ff017b82 */ /* 0x000fe20000000800 */
[----:B------:R-:W0:Y:S01]  /*0010*/  S2R R9, SR_TID.X ;  /* 0x0000000000097919 */ /* 0x000e220000002100 */
[----:B------:R-:W1:Y:S06]  /*0020*/  LDCU.64 UR6, c[0x0][0x358] ;  /* 0x00006b00ff0677ac */ /* 0x000e6c0008000a00 */
[----:B------:R-:W2:Y:S01]  /*0030*/  S2UR UR4, SR_CTAID.X ;  /* 0x00000000000479c3 */ /* 0x000ea20000002500 */
[----:B------:R-:W3:Y:S01]  /*0040*/  LDCU UR5, c[0x0][0x398] ;  /* 0x00007300ff0577ac */ /* 0x000ee20008000800 */
[----:B0-----:R-:W-:-:S13]  /*0050*/  ISETP.GT.U32.AND P0, PT, R9, 0x9, PT ;  /* 0x000000090900780c */ /* 0x001fda0003f04070 */
[----:B------:R-:W0:Y:S02]  /*0060*/  @!P0 LDC.64 R2, c[0x0][0x390] ;  /* 0x0000e400ff028b82 */ /* 0x000e240000000a00 */
[----:B0-----:R-:W-:-:S06]  /*0070*/  @!P0 IMAD.WIDE.U32 R2, R9, 0x4, R2 ;  /* 0x0000000409028825 */ /* 0x001fcc00078e0002 */
[----:B-1----:R-:W4:Y:S01]  /*0080*/  @!P0 LDG.E R2, desc[UR6][R2.64] ;  /* 0x0000000602028981 */ /* 0x002f22000c1e1900 */
[----:B------:R-:W2:Y:S01]  /*0090*/  LDC R4, c[0x0][0x360] ;  /* 0x0000d800ff047b82 */ /* 0x000ea20000000800 */
[----:B------:R-:W-:Y:S01]  /*00a0*/  @!P0 MOV R0, 0x400 ;  /* 0x0000040000008802 */ /* 0x000fe20000000f00 */
[----:B------:R-:W0:Y:S01]  /*00b0*/  @!P0 S2R R7, SR_CgaCtaId ;  /* 0x0000000000078919 */ /* 0x000e220000008800 */
[----:B--2---:R-:W-:-:S05]  /*00c0*/  IMAD R5, R4, UR4, R9 ;  /* 0x0000000404057c24 */ /* 0x004fca000f8e0209 */
[----:B---3--:R-:W-:Y:S02]  /*00d0*/  ISETP.GE.AND P1, PT, R5, UR5, PT ;  /* 0x0000000505007c0c */ /* 0x008fe4000bf26270 */
[----:B0-----:R-:W-:-:S05]  /*00e0*/  @!P0 LEA R0, R7, R0, 0x18 ;  /* 0x0000000007008211 */ /* 0x001fca00078ec0ff */
[----:B------:R-:W-:-:S05]  /*00f0*/  @!P0 IMAD R7, R9, 0x4, R0 ;  /* 0x0000000409078824 */ /* 0x000fca00078e0200 */
[----:B----4-:R0:W-:Y:S01]  /*0100*/  @!P0 STS [R7], R2 ;  /* 0x0000000207008388 */ /* 0x0101e20000000800 */
[----:B------:R-:W-:Y:S06]  /*0110*/  BAR.SYNC.DEFER_BLOCKING 0x0 ;  /* 0x0000000000007b1d */ /* 0x000fec0000010000 */
[----:B------:R-:W-:Y:S05]  /*0120*/  @P1 EXIT ;  /* 0x000000000000194d */ /* 0x000fea0003800000 */
[----:B0-----:R-:W0:Y:S08]  /*0130*/  LDC.64 R2, c[0x0][0x380] ;  /* 0x0000e000ff027b82 */ /* 0x001e300000000a00 */
[----:B------:R-:W1:Y:S01]  /*0140*/  LDC R9, c[0x0][0x39c] ;  /* 0x0000e700ff097b82 */ /* 0x000e620000000800 */
[----:B0-----:R-:W-:-:S05]  /*0150*/  IMAD.WIDE R2, R5, 0x4, R2 ;  /* 0x0000000405027825 */ /* 0x001fca00078e0202 */
[----:B------:R-:W2:Y:S02]  /*0160*/  LDG.E R0, desc[UR6][R2.64] ;  /* 0x0000000602007981 */ /* 0x000ea4000c1e1900 */
[----:B------:R-:W0:Y:S01]  /*0170*/  S2UR UR5, SR_CgaCtaId ;  /* 0x00000000000579c3 */ /* 0x000e220000008800 */
[----:B------:R-:W-:Y:S01]  /*0180*/  UMOV UR4, 0x400 ;  /* 0x0000040000047882 */ /* 0x000fe20000000000 */
[----:B-1----:R-:W-:-:S04]  /*0190*/  IABS R7, R9 ;  /* 0x0000000900077213 */ /* 0x002fc80000000000 */
[----:B------:R-:W1:Y:S08]  /*01a0*/  I2F.RP R6, R7 ;  /* 0x0000000700067306 */ /* 0x000e700000209400 */
[----:B-1----:R-:W1:Y:S01]  /*01b0*/  MUFU.RCP R6, R6 ;  /* 0x0000000600067308 */ /* 0x002e620000001000 */
[----:B0-----:R-:W-:Y:S01]  /*01c0*/  ULEA UR4, UR5, UR4, 0x18 ;  /* 0x0000000405047291 */ /* 0x001fe2000f8ec0ff */
[----:B-1----:R-:W-:-:S06]  /*01d0*/  VIADD R4, R6, 0xffffffe ;  /* 0x0ffffffe06047836 */ /* 0x002fcc0000000000 */
[----:B------:R0:W1:Y:S02]  /*01e0*/  F2I.FTZ.U32.TRUNC.NTZ R5, R4 ;  /* 0x0000000400057305 */ /* 0x000064000021f000 */
[----:B0-----:R-:W-:Y:S01]  /*01f0*/  IMAD.MOV.U32 R4, RZ, RZ, RZ ;  /* 0x000000ffff047224 */ /* 0x001fe200078e00ff */
[----:B-1----:R-:W-:-:S05]  /*0200*/  IADD3 R8, PT, PT, RZ, -R5, RZ ;  /* 0x80000005ff087210 */ /* 0x002fca0007ffe0ff */
[----:B------:R-:W-:-:S04]  /*0210*/  IMAD R11, R8, R7, RZ ;  /* 0x00000007080b7224 */ /* 0x000fc800078e02ff */
[----:B------:R-:W-:Y:S01]  /*0220*/  IMAD.HI.U32 R5, R5, R11, R4 ;  /* 0x0000000b05057227 */ /* 0x000fe200078e0004 */
[----:B--2---:R-:W-:-:S05]  /*0230*/  IABS R2, R0 ;  /* 0x0000000000027213 */ /* 0x004fca0000000000 */
[----:B------:R-:W-:-:S04]  /*0240*/  IMAD.HI.U32 R5, R5, R2, RZ ;  /* 0x0000000205057227 */ /* 0x000fc800078e00ff */
[----:B------:R-:W-:-:S04]  /*0250*/  IMAD.MOV R3, RZ, RZ, -R5 ;  /* 0x000000ffff037224 */ /* 0x000fc800078e0a05 */
[----:B------:R-:W-:-:S05]  /*0260*/  IMAD R2, R7, R3, R2 ;  /* 0x0000000307027224 */ /* 0x000fca00078e0202 */
[----:B------:R-:W-:-:S13]  /*0270*/  ISETP.GT.U32.AND P2, PT, R7, R2, PT ;  /* 0x000000020700720c */ /* 0x000fda0003f44070 */
[-C--:B------:R-:W-:Y:S01]  /*0280*/  @!P2 IADD3 R2, PT, PT, R2, -R7.reuse, RZ ;  /* 0x800000070202a210 */ /* 0x080fe20007ffe0ff */
[----:B------:R-:W-:Y:S01]  /*0290*/  @!P2 VIADD R5, R5, 0x1 ;  /* 0x000000010505a836 */ /* 0x000fe20000000000 */
[----:B------:R-:W-:Y:S02]  /*02a0*/  ISETP.NE.AND P2, PT, R9, RZ, PT ;  /* 0x000000ff0900720c */ /* 0x000fe40003f45270 */
[----:B------:R-:W-:Y:S02]  /*02b0*/  ISETP.GE.U32.AND P0, PT, R2, R7, PT ;  /* 0x000000070200720c */ /* 0x000fe40003f06070 */
[----:B------:R-:W-:-:S04]  /*02c0*/  LOP3.LUT R2, R0, R9, RZ, 0x3c, !PT ;  /* 0x0000000900027212 */ /* 0x000fc800078e3cff */
[----:B------:R-:W-:-:S07]  /*02d0*/  ISETP.GE.AND P1, PT, R2, RZ, PT ;  /* 0x000000ff0200720c */ /* 0x000fce0003f26270 */
[----:B------:R-:W-:-:S06]  /*02e0*/  @P0 IADD3 R5, PT, PT, R5, 0x1, RZ ;  /* 0x0000000105050810 */ /* 0x000fcc0007ffe0ff */
[----:B------:R-:W-:Y:S01]  /*02f0*/  @!P1 IMAD.MOV R5, RZ, RZ, -R5 ;  /* 0x000000ffff059224 */ /* 0x000fe200078e0a05 */
[----:B------:R-:W-:-:S05]  /*0300*/  @!P2 LOP3.LUT R5, RZ, R9, RZ, 0x33, !PT ;  /* 0x00000009ff05a212 */ /* 0x000fca00078e33ff */
[----:B------:R-:W-:-:S05]  /*0310*/  IMAD.HI R2, R5, 0x66666667, RZ ;  /* 0x6666666705027827 */ /* 0x000fca00078e02ff */
[----:B------:R-:W-:-:S04]  /*0320*/  SHF.R.U32.HI R3, RZ, 0x1f, R2 ;  /* 0x0000001fff037819 */ /* 0x000fc80000011602 */
[----:B------:R-:W-:-:S05]  /*0330*/  LEA.HI R2, R2, R3, RZ, 0x1e ;  /* 0x0000000302027211 */ /* 0x000fca00078ff0ff */
[----:B------:R-:W-:Y:S02]  /*0340*/  IMAD R2, R2, -0xa, R5 ;  /* 0xfffffff602027824 */ /* 0x000fe400078e0205 */
[----:B------:R-:W-:-:S03]  /*0350*/  HFMA2 R5, -RZ, RZ, 0, 5.9604644775390625e-08 ;  /* 0x00000001ff057431 */ /* 0x000fc600000001ff */
[----:B------:R-:W-:Y:S02]  /*0360*/  LEA R4, R2, UR4, 0x2 ;  /* 0x0000000402047c11 */ /* 0x000fe4000f8e10ff */
[----:B------:R-:W0:Y:S03]  /*0370*/  LDC.64 R2, c[0x0][0x388] ;  /* 0x0000e200ff027b82 */ /* 0x000e260000000a00 */
[----:B------:R-:W0:Y:S02]  /*0380*/  ATOMS.ADD R5, [R4], R5 ;  /* 0x000000050405738c */ /* 0x000e240000000000 */
[----:B0-----:R-:W-:-:S05]  /*0390*/  IMAD.WIDE R2, R5, 0x4, R2 ;  /* 0x0000000405027825 */ /* 0x001fca00078e0202 */
[----:B------:R-:W-:Y:S01]  /*03a0*/  STG.E desc[UR6][R2.64], R0 ;  /* 0x0000000002007986 */ /* 0x000fe2000c101906 */
[----:B------:R-:W-:Y:S05]  /*03b0*/  EXIT ;  /* 0x000000000000794d */ /* 0x000fea0003800000 */
.L_x_1:
        /* <DEDUP_REMOVED lines=12> */
.L_x_5:


//--------------------- .text._Z14computeOffsetsPiS_i --------------------------
	.section	.text._Z14computeOffsetsPiS_i,"ax",@progbits
	.align	128
        .global         _Z14computeOffsetsPiS_i
        .type           _Z14computeOffsetsPiS_i,@function
        .size           _Z14computeOffsetsPiS_i,(.L_x_6 - _Z14computeOffsetsPiS_i)
        .other          _Z14computeOffsetsPiS_i,@"STO_CUDA_ENTRY STV_DEFAULT"
_Z14computeOffsetsPiS_i:
.text._Z14computeOffsetsPiS_i:
[----:B------:R-:W-:Y:S01]  /*0000*/  LDC R1, c[0x0][0x37c] ;  /* 0x0000df00ff017b82 */ /* 0x000fe20000000800 */
[----:B------:R-:W0:Y:S02]  /*0010*/  S2R R0, SR_TID.X ;  /* 0x0000000000007919 */ /* 0x000e240000002100 */
[----:B0-----:R-:W-:-:S13]  /*0020*/  ISETP.NE.AND P0, PT, R0, RZ, PT ;  /* 0x000000ff0000720c */ /* 0x001fda0003f05270 */
[----:B------:R-:W-:Y:S05]  /*0030*/  @P0 EXIT ;  /* 0x000000000000094d */ /* 0x000fea0003800000 */
[----:B------:R-:W0:Y:S01]  /*0040*/  LDC.64 R2, c[0x0][0x388] ;  /* 0x0000e200ff027b82 */ /* 0x000e220000000a00 */
[----:B------:R-:W0:Y:S07]  /*0050*/  LDCU.64 UR4, c[0x0][0x358] ;  /* 0x00006b00ff0477ac */ /* 0x000e2e0008000a00 */
[----:B------:R-:W1:Y:S01]  /*0060*/  LDC.64 R4, c[0x0][0x380] ;  /* 0x0000e000ff047b82 */ /* 0x000e620000000a00 */
[----:B0-----:R-:W-:Y:S04]  /*0070*/  STG.E desc[UR4][R2.64], RZ ;  /* 0x000000ff02007986 */ /* 0x001fe8000c101904 */
[----:B-1----:R-:W2:Y:S04]  /*0080*/  LDG.E R7, desc[UR4][R4.64] ;  /* 0x0000000404077981 */ /* 0x002ea8000c1e1900 */
[----:B--2---:R0:W-:Y:S04]  /*0090*/  STG.E desc[UR4][R2.64+0x4], R7 ;  /* 0x0000040702007986 */ /* 0x0041e8000c101904 */
[----:B------:R-:W2:Y:S02]  /*00a0*/  LDG.E R0, desc[UR4][R4.64+0x4] ;  /* 0x0000040404007981 */ /* 0x000ea4000c1e1900 */
[----:B--2---:R-:W-:-:S05]  /*00b0*/  IMAD.IADD R9, R7, 0x1, R0 ;  /* 0x0000000107097824 */ /* 0x004fca00078e0200 */
[----:B------:R1:W-:Y:S04]  /*00c0*/  STG.E desc[UR4][R2.64+0x8], R9 ;  /* 0x0000080902007986 */ /* 0x0003e8000c101904 */
[----:B------:R-:W2:Y:S02]  /*00d0*/  LDG.E R0, desc[UR4][R4.64+0x8] ;  /* 0x0000080404007981 */ /* 0x000ea4000c1e1900 */
[----:B--2---:R-:W-:-:S05]  /*00e0*/  IMAD.IADD R11, R9, 0x1, R0 ;  /* 0x00000001090b7824 */ /* 0x004fca00078e0200 */
[----:B------:R2:W-:Y:S04]  /*00f0*/  STG.E desc[UR4][R2.64+0xc], R11 ;  /* 0x00000c0b02007986 */ /* 0x0005e8000c101904 */
[----:B------:R-:W3:Y:S02]  /*0100*/  LDG.E R0, desc[UR4][R4.64+0xc] ;  /* 0x00000c0404007981 */ /* 0x000ee4000c1e1900 */
[----:B---3--:R-:W-:-:S05]  /*0110*/  IADD3 R13, PT, PT, R11, R0, RZ ;  /* 0x000000000b0d7210 */ /* 0x008fca0007ffe0ff */
[----:B------:R3:W-:Y:S04]  /*0120*/  STG.E desc[UR4][R2.64+0x10], R13 ;  /* 0x0000100d02007986 */ /* 0x0007e8000c101904 */
[----:B------:R-:W0:Y:S02]  /*0130*/  LDG.E R0, desc[UR4][R4.64+0x10] ;  /* 0x0000100404007981 */ /* 0x000e24000c1e1900 */
[----:B0-----:R-:W-:-:S05]  /*0140*/  IMAD.IADD R7, R13, 0x1, R0 ;  /* 0x000000010d077824 */ /* 0x001fca00078e0200 */
[----:B------:R0:W-:Y:S04]  /*0150*/  STG.E desc[UR4][R2.64+0x14], R7 ;  /* 0x0000140702007986 */ /* 0x0001e8000c101904 */
[----:B------:R-:W1:Y:S02]  /*0160*/  LDG.E R0, desc[UR4][R4.64+0x14] ;  /* 0x0000140404007981 */ /* 0x000e64000c1e1900 */
[----:B-1----:R-:W-:-:S05]  /*0170*/  IADD3 R9, PT, PT, R7, R0, RZ ;  /* 0x0000000007097210 */ /* 0x002fca0007ffe0ff */
[----:B------:R-:W-:Y:S04]  /*0180*/  STG.E desc[UR4][R2.64+0x18], R9 ;  /* 0x0000180902007986 */ /* 0x000fe8000c101904 */
[----:B------:R-:W2:Y:S02]  /*0190*/  LDG.E R0, desc[UR4][R4.64+0x18] ;  /* 0x0000180404007981 */ /* 0x000ea4000c1e1900 */
[----:B--2---:R-:W-:-:S05]  /*01a0*/  IMAD.IADD R11, R9, 0x1, R0 ;  /* 0x00000001090b7824 */ /* 0x004fca00078e0200 */
[----:B------:R-:W-:Y:S04]  /*01b0*/  STG.E desc[UR4][R2.64+0x1c], R11 ;  /* 0x00001c0b02007986 */ /* 0x000fe8000c101904 */
[----:B------:R-:W3:Y:S02]  /*01c0*/  LDG.E R0, desc[UR4][R4.64+0x1c] ;  /* 0x00001c0404007981 */ /* 0x000ee4000c1e1900 */
[----:B---3--:R-:W-:-:S05]  /*01d0*/  IADD3 R13, PT, PT, R11, R0, RZ ;  /* 0x000000000b0d7210 */ /* 0x008fca0007ffe0ff */
[----:B------:R-:W-:Y:S04]  /*01e0*/  STG.E desc[UR4][R2.64+0x20], R13 ;  /* 0x0000200d02007986 */ /* 0x000fe8000c101904 */
[----:B------:R-:W0:Y:S02]  /*01f0*/  LDG.E R0, desc[UR4][R4.64+0x20] ;  /* 0x0000200404007981 */ /* 0x000e24000c1e1900 */
[----:B0-----:R-:W-:-:S05]  /*0200*/  IADD3 R7, PT, PT, R13, R0, RZ ;  /* 0x000000000d077210 */ /* 0x001fca0007ffe0ff */
[----:B------:R-:W-:Y:S01]  /*0210*/  STG.E desc[UR4][R2.64+0x24], R7 ;  /* 0x0000240702007986 */ /* 0x000fe2000c101904 */
[----:B------:R-:W-:Y:S05]  /*0220*/  EXIT ;  /* 0x000000000000794d */ /* 0x000fea0003800000 */
.L_x_2:
        /* <DEDUP_REMOVED lines=13> */
.L_x_6:


//--------------------- .text._Z11countDigitsPiS_ii --------------------------
	.section	.text._Z11countDigitsPiS_ii,"ax",@progbits
	.align	128
        .global         _Z11countDigitsPiS_ii
        .type           _Z11countDigitsPiS_ii,@function
        .size           _Z11countDigitsPiS_ii,(.L_x_7 - _Z11countDigitsPiS_ii)
        .other          _Z11countDigitsPiS_ii,@"STO_CUDA_ENTRY STV_DEFAULT"
_Z11countDigitsPiS_ii:
.text._Z11countDigitsPiS_ii:
[----:B------:R-:W-:Y:S01]  /*0000*/  LDC R1, c[0x0][0x37c] ;  /* 0x0000df00ff017b82 */ /* 0x000fe20000000800 */
[----:B------:R-:W0:Y:S07]  /*0010*/  S2R R7, SR_TID.X ;  /* 0x0000000000077919 */ /* 0x000e2e0000002100 */
[----:B------:R-:W1:Y:S01]  /*0020*/  S2UR UR4, SR_CTAID.X ;  /* 0x00000000000479c3 */ /* 0x000e620000002500 */
[----:B------:R-:W2:Y:S07]  /*0030*/  LDCU UR5, c[0x0][0x390] ;  /* 0x00007200ff0577ac */ /* 0x000eae0008000800 */
[----:B------:R-:W1:Y:S01]  /*0040*/  LDC R2, c[0x0][0x360] ;  /* 0x0000d800ff027b82 */ /* 0x000e620000000800 */
[----:B0-----:R-:W-:Y:S01]  /*0050*/  ISETP.GT.U32.AND P0, PT, R7, 0x9, PT ;  /* 0x000000090700780c */ /* 0x001fe20003f04070 */
[----:B-1----:R-:W-:-:S05]  /*0060*/  IMAD R5, R2, UR4, R7 ;  /* 0x0000000402057c24 */ /* 0x002fca000f8e0207 */
[----:B--2---:R-:W-:-:S07]  /*0070*/  ISETP.GE.AND P1, PT, R5, UR5, PT ;  /* 0x0000000505007c0c */ /* 0x004fce000bf26270 */
[----:B------:R-:W0:Y:S01]  /*0080*/  @!P0 S2R R3, SR_CgaCtaId ;  /* 0x0000000000038919 */ /* 0x000e220000008800 */
[----:B------:R-:W-:-:S04]  /*0090*/  @!P0 MOV R0, 0x400 ;  /* 0x0000040000008802 */ /* 0x000fc80000000f00 */
[----:B0-----:R-:W-:-:S05]  /*00a0*/  @!P0 LEA R0, R3, R0, 0x18 ;  /* 0x0000000003008211 */ /* 0x001fca00078ec0ff */
[----:B------:R-:W-:-:S05]  /*00b0*/  @!P0 IMAD R0, R7, 0x4, R0 ;  /* 0x0000000407008824 */ /* 0x000fca00078e0200 */
[----:B------:R0:W-:Y:S01]  /*00c0*/  @!P0 STS [R0], RZ ;  /* 0x000000ff00008388 */ /* 0x0001e20000000800 */
[----:B------:R-:W-:Y:S06]  /*00d0*/  BAR.SYNC.DEFER_BLOCKING 0x0 ;  /* 0x0000000000007b1d */ /* 0x000fec0000010000 */
[----:B------:R-:W-:Y:S05]  /*00e0*/  @P1 EXIT ;  /* 0x000000000000194d */ /* 0x000fea0003800000 */
[----:B------:R-:W1:Y:S01]  /*00f0*/  LDC.64 R2, c[0x0][0x380] ;  /* 0x0000e000ff027b82 */ /* 0x000e620000000a00 */
[----:B------:R-:W2:Y:S07]  /*0100*/  LDCU.64 UR4, c[0x0][0x358] ;  /* 0x00006b00ff0477ac */ /* 0x000eae0008000a00 */
[----:B------:R-:W3:Y:S01]  /*0110*/  LDC R9, c[0x0][0x394] ;  /* 0x0000e500ff097b82 */ /* 0x000ee20000000800 */
[----:B-1----:R-:W-:-:S06]  /*0120*/  IMAD.WIDE R2, R5, 0x4, R2 ;  /* 0x0000000405027825 */ /* 0x002fcc00078e0202 */
[----:B--2---:R-:W2:Y:S01]  /*0130*/  LDG.E R2, desc[UR4][R2.64] ;  /* 0x0000000402027981 */ /* 0x004ea2000c1e1900 */
[----:B------:R-:W1:Y:S01]  /*0140*/  S2UR UR5, SR_CgaCtaId ;  /* 0x00000000000579c3 */ /* 0x000e620000008800 */
[----:B---3--:R-:W-:Y:S01]  /*0150*/  IABS R7, R9 ;  /* 0x0000000900077213 */ /* 0x008fe20000000000 */
[----:B------:R-:W-:-:S03]  /*0160*/  UMOV UR4, 0x400 ;  /* 0x0000040000047882 */ /* 0x000fc60000000000 */
[----:B0-----:R-:W0:Y:S08]  /*0170*/  I2F.RP R0, R7 ;  /* 0x0000000700007306 */ /* 0x001e300000209400 */
[----:B0-----:R-:W0:Y:S01]  /*0180*/  MUFU.RCP R0, R0 ;  /* 0x0000000000007308 */ /* 0x001e220000001000 */
[----:B-1----:R-:W-:Y:S01]  /*0190*/  ULEA UR4, UR5, UR4, 0x18 ;  /* 0x0000000405047291 */ /* 0x002fe2000f8ec0ff */
[----:B0-----:R-:W-:-:S06]  /*01a0*/  VIADD R4, R0, 0xffffffe ;  /* 0x0ffffffe00047836 */ /* 0x001fcc0000000000 */
[----:B------:R0:W1:Y:S02]  /*01b0*/  F2I.FTZ.U32.TRUNC.NTZ R5, R4 ;  /* 0x0000000400057305 */ /* 0x000064000021f000 */
[----:B0-----:R-:W-:Y:S02]  /*01c0*/  IMAD.MOV.U32 R4, RZ, RZ, RZ ;  /* 0x000000ffff047224 */ /* 0x001fe400078e00ff */
[----:B-1----:R-:W-:-:S04]  /*01d0*/  IMAD.MOV R6, RZ, RZ, -R5 ;  /* 0x000000ffff067224 */ /* 0x002fc800078e0a05 */
[----:B------:R-:W-:-:S04]  /*01e0*/  IMAD R11, R6, R7, RZ ;  /* 0x00000007060b7224 */ /* 0x000fc800078e02ff */
[----:B------:R-:W-:Y:S01]  /*01f0*/  IMAD.HI.U32 R5, R5, R11, R4 ;  /* 0x0000000b05057227 */ /* 0x000fe200078e0004 */
[----:B--2---:R-:W-:Y:S02]  /*0200*/  IABS R6, R2 ;  /* 0x0000000200067213 */ /* 0x004fe40000000000 */
[----:B------:R-:W-:-:S03]  /*0210*/  LOP3.LUT R2, R2, R9, RZ, 0x3c, !PT ;  /* 0x0000000902027212 */ /* 0x000fc600078e3cff */
[----:B------:R-:W-:Y:S01]  /*0220*/  IMAD.HI.U32 R5, R5, R6, RZ ;  /* 0x0000000605057227 */ /* 0x000fe200078e00ff */
[----:B------:R-:W-:-:S04]  /*0230*/  ISETP.GE.AND P1, PT, R2, RZ, PT ;  /* 0x000000ff0200720c */ /* 0x000fc80003f26270 */
[----:B------:R-:W-:-:S05]  /*0240*/  IADD3 R0, PT, PT, -R5, RZ, RZ ;  /* 0x000000ff05007210 */ /* 0x000fca0007ffe1ff */
[----:B------:R-:W-:-:S05]  /*0250*/  IMAD R0, R7, R0, R6 ;  /* 0x0000000007007224 */ /* 0x000fca00078e0206 */
[----:B------:R-:W-:-:S13]  /*0260*/  ISETP.GT.U32.AND P2, PT, R7, R0, PT ;  /* 0x000000000700720c */ /* 0x000fda0003f44070 */
[----:B------:R-:W-:Y:S02]  /*0270*/  @!P2 IMAD.IADD R0, R0, 0x1, -R7 ;  /* 0x000000010000a824 */ /* 0x000fe400078e0a07 */
[----:B------:R-:W-:Y:S01]  /*0280*/  @!P2 VIADD R5, R5, 0x1 ;  /* 0x000000010505a836 */ /* 0x000fe20000000000 */
[----:B------:R-:W-:Y:S02]  /*0290*/  ISETP.NE.AND P2, PT, R9, RZ, PT ;  /* 0x000000ff0900720c */ /* 0x000fe40003f45270 */
[----:B------:R-:W-:-:S13]  /*02a0*/  ISETP.GE.U32.AND P0, PT, R0, R7, PT ;  /* 0x000000070000720c */ /* 0x000fda0003f06070 */
[----:B------:R-:W-:-:S05]  /*02b0*/  @P0 IADD3 R5, PT, PT, R5, 0x1, RZ ;  /* 0x0000000105050810 */ /* 0x000fca0007ffe0ff */
[----:B------:R-:W-:Y:S01]  /*02c0*/  @!P1 IMAD.MOV R5, RZ, RZ, -R5 ;  /* 0x000000ffff059224 */ /* 0x000fe200078e0a05 */
[----:B------:R-:W-:-:S05]  /*02d0*/  @!P2 LOP3.LUT R5, RZ, R9, RZ, 0x33, !PT ;  /* 0x00000009ff05a212 */ /* 0x000fca00078e33ff */
[----:B------:R-:W-:-:S05]  /*02e0*/  IMAD.HI R0, R5, 0x66666667, RZ ;  /* 0x6666666705007827 */ /* 0x000fca00078e02ff */
[----:B------:R-:W-:-:S04]  /*02f0*/  SHF.R.U32.HI R3, RZ, 0x1f, R0 ;  /* 0x0000001fff037819 */ /* 0x000fc80000011600 */
[----:B------:R-:W-:-:S05]  /*0300*/  LEA.HI R0, R0, R3, RZ, 0x1e ;  /* 0x0000000300007211 */ /* 0x000fca00078ff0ff */
[----:B------:R-:W-:-:S05]  /*0310*/  IMAD R0, R0, -0xa, R5 ;  /* 0xfffffff600007824 */ /* 0x000fca00078e0205 */
[----:B------:R-:W-:-:S05]  /*0320*/  LEA R0, R0, UR4, 0x2 ;  /* 0x0000000400007c11 */ /* 0x000fca000f8e10ff */
[----:B------:R-:W-:Y:S01]  /*0330*/  ATOMS.POPC.INC.32 RZ, [R0+URZ] ;  /* 0x0000000000ff7f8c */ /* 0x000fe2000d8000ff */
[----:B------:R-:W-:Y:S05]  /*0340*/  EXIT ;  /* 0x000000000000794d */ /* 0x000fea0003800000 */
.L_x_3:
        /* <DEDUP_REMOVED lines=11> */
.L_x_7:


//--------------------- .nv.shared.reserved.0     --------------------------
	.section	.nv.shared.reserved.0,"aw",@nobits
	.weak		__nv_reservedSMEM_offset_0_alias
	.size		__nv_reservedSMEM_offset_0_alias, 0, 64
	.other		__nv_reservedSMEM_offset_0_alias,@"STO_CUDA_RESERVED_SHARED STV_DEFAULT"
__nv_reservedSMEM_offset_0_alias:
	.zero		0
	.zero		64


//--------------------- .nv.global                --------------------------
	.section	.nv.global,"aw",@nobits
.nv.global:
	.type		_ZN30_INTERNAL_281195b9_4_k_cu_main6thrust24THRUST_300001_SM_1000_NS3seqE,@object
	.size		_ZN30_INTERNAL_281195b9_4_k_cu_main6thrust24THRUST_300001_SM_1000_NS3seqE,(_ZN30_INTERNAL_281195b9_4_k_cu_main4cuda3std3__48in_placeE - _ZN30_INTERNAL_281195b9_4_k_cu_main6thrust24THRUST_300001_SM_1000_NS3seqE)
_ZN30_INTERNAL_281195b9_4_k_cu_main6thrust24THRUST_300001_SM_1000_NS3seqE:
	.zero		1
	.type		_ZN30_INTERNAL_281195b9_4_k_cu_main4cuda3std3__48in_placeE,@object
	.size		_ZN30_INTERNAL_281195b9_4_k_cu_main4cuda3std3__48in_placeE,(_ZN30_INTERNAL_281195b9_4_k_cu_main4cuda3std6ranges3__45__cpo4sizeE - _ZN30_INTERNAL_281195b9_4_k_cu_main4cuda3std3__48in_placeE)
_ZN30_INTERNAL_281195b9_4_k_cu_main4cuda3std3__48in_placeE:
	.zero		1
	.type		_ZN30_INTERNAL_281195b9_4_k_cu_main4cuda3std6ranges3__45__cpo4sizeE,@object
	.size		_ZN30_INTERNAL_281195b9_4_k_cu_main4cuda3std6ranges3__45__cpo4sizeE,(_ZN30_INTERNAL_281195b9_4_k_cu_main6thrust24THRUST_300001_SM_1000_NS12placeholders2_3E - _ZN30_INTERNAL_281195b9_4_k_cu_main4cuda3std6ranges3__45__cpo4sizeE)
_ZN30_INTERNAL_281195b9_4_k_cu_main4cuda3std6ranges3__45__cpo4sizeE:
	.zero		1
	.type		_ZN30_INTERNAL_281195b9_4_k_cu_main6thrust24THRUST_300001_SM_1000_NS12placeholders2_3E,@object
	.size		_ZN30_INTERNAL_281195b9_4_k_cu_main6thrust24THRUST_300001_SM_1000_NS12placeholders2_3E,(_ZN30_INTERNAL_281195b9_4_k_cu_main4cuda3std3__45__cpo6cbeginE - _ZN30_INTERNAL_281195b9_4_k_cu_main6thrust24THRUST_300001_SM_1000_NS12placeholders2_3E)
_ZN30_INTERNAL_281195b9_4_k_cu_main6thrust24THRUST_300001_SM_1000_NS12placeholders2_3E:
	.zero		1
	.type		_ZN30_INTERNAL_281195b9_4_k_cu_main4cuda3std3__45__cpo6cbeginE,@object
	.size		_ZN30_INTERNAL_281195b9_4_k_cu_main4cuda3std3__45__cpo6cbeginE,(_ZN30_INTERNAL_281195b9_4_k_cu_main4cuda3std6ranges3__45__cpo6cbeginE - _ZN30_INTERNAL_281195b9_4_k_cu_main4cuda3std3__45__cpo6cbeginE)
_ZN30_INTERNAL_281195b9_4_k_cu_main4cuda3std3__45__cpo6cbeginE:
	.zero		1
	.type		_ZN30_INTERNAL_281195b9_4_k_cu_main4cuda3std6ranges3__45__cpo6cbeginE,@object
	.size		_ZN30_INTERNAL_281195b9_4_k_cu_main4cuda3std6ranges3__45__cpo6cbeginE,(_ZN30_INTERNAL_281195b9_4_k_cu_main6thrust24THRUST_300001_SM_1000_NS12placeholders2_7E - _ZN30_INTERNAL_281195b9_4_k_cu_main4cuda3std6ranges3__45__cpo6cbeginE)
_ZN30_INTERNAL_281195b9_4_k_cu_main4cuda3std6ranges3__45__cpo6cbeginE:
	.zero		1
	.type		_ZN30_INTERNAL_281195b9_4_k_cu_main6thrust24THRUST_300001_SM_1000_NS12placeholders2_7E,@object
	.size		_ZN30_INTERNAL_281195b9_4_k_cu_main6thrust24THRUST_300001_SM_1000_NS12placeholders2_7E,(_ZN30_INTERNAL_281195b9_4_k_cu_main4cuda3std3__45__cpo7crbeginE - _ZN30_INTERNAL_281195b9_4_k_cu_main6thrust24THRUST_300001_SM_1000_NS12placeholders2_7E)
_ZN30_INTERNAL_281195b9_4_k_cu_main6thrust24THRUST_300001_SM_1000_NS12placeholders2_7E:
	.zero		1
	.type		_ZN30_INTERNAL_281195b9_4_k_cu_main4cuda3std3__45__cpo7crbeginE,@object
	.size		_ZN30_INTERNAL_281195b9_4_k_cu_main4cuda3std3__45__cpo7crbeginE,(_ZN30_INTERNAL_281195b9_4_k_cu_main4cuda3std6ranges3__45__cpo4nextE - _ZN30_INTERNAL_281195b9_4_k_cu_main4cuda3std3__45__cpo7crbeginE)
_ZN30_INTERNAL_281195b9_4_k_cu_main4cuda3std3__45__cpo7crbeginE:
	.zero		1
	.type		_ZN30_INTERNAL_281195b9_4_k_cu_main4cuda3std6ranges3__45__cpo4nextE,@object
	.size		_ZN30_INTERNAL_281195b9_4_k_cu_main4cuda3std6ranges3__45__cpo4nextE,(_ZN30_INTERNAL_281195b9_4_k_cu_main4cuda3std6ranges3__45__cpo4swapE - _ZN30_INTERNAL_281195b9_4_k_cu_main4cuda3std6ranges3__45__cpo4nextE)
_ZN30_INTERNAL_281195b9_4_k_cu_main4cuda3std6ranges3__45__cpo4nextE:
	.zero		1
	.type		_ZN30_INTERNAL_281195b9_4_k_cu_main4cuda3std6ranges3__45__cpo4swapE,@object
	.size		_ZN30_INTERNAL_281195b9_4_k_cu_main4cuda3std6ranges3__45__cpo4swapE,(_ZN30_INTERNAL_281195b9_4_k_cu_main6thrust24THRUST_300001_SM_1000_NS8cuda_cub10par_nosyncE - _ZN30_INTERNAL_281195b9_4_k_cu_main4cuda3std6ranges3__45__cpo4swapE)
_ZN30_INTERNAL_281195b9_4_k_cu_main4cuda3std6ranges3__45__cpo4swapE:
	.zero		1
	.type		_ZN30_INTERNAL_281195b9_4_k_cu_main6thrust24THRUST_300001_SM_1000_NS8cuda_cub10par_nosyncE,@object
	.size		_ZN30_INTERNAL_281195b9_4_k_cu_main6thrust24THRUST_300001_SM_1000_NS8cuda_cub10par_nosyncE,(_ZN30_INTERNAL_281195b9_4_k_cu_main6thrust24THRUST_300001_SM_1000_NS12placeholders2_9E - _ZN30_INTERNAL_281195b9_4_k_cu_main6thrust24THRUST_300001_SM_1000_NS8cuda_cub10par_nosyncE)
_ZN30_INTERNAL_281195b9_4_k_cu_main6thrust24THRUST_300001_SM_1000_NS8cuda_cub10par_nosyncE:
	.zero		1
	.type		_ZN30_INTERNAL_281195b9_4_k_cu_main6thrust24THRUST_300001_SM_1000_NS12placeholders2_9E,@object
	.size		_ZN30_INTERNAL_281195b9_4_k_cu_main6thrust24THRUST_300001_SM_1000_NS12placeholders2_9E,(_ZN30_INTERNAL_281195b9_4_k_cu_main4cuda3std3__432_GLOBAL__N__281195b9_4_k_cu_main6ignoreE - _ZN30_INTERNAL_281195b9_4_k_cu_main6thrust24THRUST_300001_SM_1000_NS12placeholders2_9E)
_ZN30_INTERNAL_281195b9_4_k_cu_main6thrust24THRUST_300001_SM_1000_NS12placeholders2_9E:
	.zero		1
	.type		_ZN30_INTERNAL_281195b9_4_k_cu_main4cuda3std3__432_GLOBAL__N__281195b9_4_k_cu_main6ignoreE,@object
	.size		_ZN30_INTERNAL_281195b9_4_k_cu_main4cuda3std3__432_GLOBAL__N__281195b9_4_k_cu_main6ignoreE,(_ZN30_INTERNAL_281195b9_4_k_cu_main4cuda3std6ranges3__45__cpo4dataE - _ZN30_INTERNAL_281195b9_4_k_cu_main4cuda3std3__432_GLOBAL__N__281195b9_4_k_cu_main6ignoreE)
_ZN30_INTERNAL_281195b9_4_k_cu_main4cuda3std3__432_GLOBAL__N__281195b9_4_k_cu_main6ignoreE:
	.zero		1
	.type		_ZN30_INTERNAL_281195b9_4_k_cu_main4cuda3std6ranges3__45__cpo4dataE,@object
	.size		_ZN30_INTERNAL_281195b9_4_k_cu_main4cuda3std6ranges3__45__cpo4dataE,(_ZN30_INTERNAL_281195b9_4_k_cu_main6thrust24THRUST_300001_SM_1000_NS12placeholders2_1E - _ZN30_INTERNAL_281195b9_4_k_cu_main4cuda3std6ranges3__45__cpo4dataE)
_ZN30_INTERNAL_281195b9_4_k_cu_main4cuda3std6ranges3__45__cpo4dataE:
	.zero		1
	.type		_ZN30_INTERNAL_281195b9_4_k_cu_main6thrust24THRUST_300001_SM_1000_NS12placeholders2_1E,@object
	.size		_ZN30_INTERNAL_281195b9_4_k_cu_main6thrust24THRUST_300001_SM_1000_NS12placeholders2_1E,(_ZN30_INTERNAL_281195b9_4_k_cu_main4cuda3std3__45__cpo5beginE - _ZN30_INTERNAL_281195b9_4_k_cu_main6thrust24THRUST_300001_SM_1000_NS12placeholders2_1E)
_ZN30_INTERNAL_281195b9_4_k_cu_main6thrust24THRUST_300001_SM_1000_NS12placeholders2_1E:
	.zero		1
	.type		_ZN30_INTERNAL_281195b9_4_k_cu_main4cuda3std3__45__cpo5beginE,@object
	.size		_ZN30_INTERNAL_281195b9_4_k_cu_main4cuda3std3__45__cpo5beginE,(_ZN30_INTERNAL_281195b9_4_k_cu_main4cuda3std6ranges3__45__cpo5beginE - _ZN30_INTERNAL_281195b9_4_k_cu_main4cuda3std3__45__cpo5beginE)
_ZN30_INTERNAL_281195b9_4_k_cu_main4cuda3std3__45__cpo5beginE:
	.zero		1
	.type		_ZN30_INTERNAL_281195b9_4_k_cu_main4cuda3std6ranges3__45__cpo5beginE,@object
	.size		_ZN30_INTERNAL_281195b9_4_k_cu_main4cuda3std6ranges3__45__cpo5beginE,(_ZN30_INTERNAL_281195b9_4_k_cu_main6thrust24THRUST_300001_SM_1000_NS12placeholders2_5E - _ZN30_INTERNAL_281195b9_4_k_cu_main4cuda3std6ranges3__45__cpo5beginE)
_ZN30_INTERNAL_281195b9_4_k_cu_main4cuda3std6ranges3__45__cpo5beginE:
	.zero		1
	.type		_ZN30_INTERNAL_281195b9_4_k_cu_main6thrust24THRUST_300001_SM_1000_NS12placeholders2_5E,@object
	.size		_ZN30_INTERNAL_281195b9_4_k_cu_main6thrust24THRUST_300001_SM_1000_NS12placeholders2_5E,(_ZN30_INTERNAL_281195b9_4_k_cu_main4cuda3std3__45__cpo6rbeginE - _ZN30_INTERNAL_281195b9_4_k_cu_main6thrust24THRUST_300001_SM_1000_NS12placeholders2_5E)
_ZN30_INTERNAL_281195b9_4_k_cu_main6thrust24THRUST_300001_SM_1000_NS12placeholders2_5E:
	.zero		1
	.type		_ZN30_INTERNAL_281195b9_4_k_cu_main4cuda3std3__45__cpo6rbeginE,@object
	.size		_ZN30_INTERNAL_281195b9_4_k_cu_main4cuda3std3__45__cpo6rbeginE,(_ZN30_INTERNAL_281195b9_4_k_cu_main4cuda3std6ranges3__45__cpo7advanceE - _ZN30_INTERNAL_281195b9_4_k_cu_main4cuda3std3__45__cpo6rbeginE)
_ZN30_INTERNAL_281195b9_4_k_cu_main4cuda3std3__45__cpo6rbeginE:
	.zero		1
	.type		_ZN30_INTERNAL_281195b9_4_k_cu_main4cuda3std6ranges3__45__cpo7advanceE,@object
	.size		_ZN30_INTERNAL_281195b9_4_k_cu_main4cuda3std6ranges3__45__cpo7advanceE,(_ZN30_INTERNAL_281195b9_4_k_cu_main4cuda3std3__47nulloptE - _ZN30_INTERNAL_281195b9_4_k_cu_main4cuda3std6ranges3__45__cpo7advanceE)
_ZN30_INTERNAL_281195b9_4_k_cu_main4cuda3std6ranges3__45__cpo7advanceE:
	.zero		1
	.type		_ZN30_INTERNAL_281195b9_4_k_cu_main4cuda3std3__47nulloptE,@object
	.size		_ZN30_INTERNAL_281195b9_4_k_cu_main4cuda3std3__47nulloptE,(_ZN30_INTERNAL_281195b9_4_k_cu_main4cuda3std6ranges3__45__cpo8distanceE - _ZN30_INTERNAL_281195b9_4_k_cu_main4cuda3std3__47nulloptE)
_ZN30_INTERNAL_281195b9_4_k_cu_main4cuda3std3__47nulloptE:
	.zero		1
	.type		_ZN30_INTERNAL_281195b9_4_k_cu_main4cuda3std6ranges3__45__cpo8distanceE,@object
	.size		_ZN30_INTERNAL_281195b9_4_k_cu_main4cuda3std6ranges3__45__cpo8distanceE,(_ZN30_INTERNAL_281195b9_4_k_cu_main6thrust24THRUST_300001_SM_1000_NS12placeholders3_10E - _ZN30_INTERNAL_281195b9_4_k_cu_main4cuda3std6ranges3__45__cpo8distanceE)
_ZN30_INTERNAL_281195b9_4_k_cu_main4cuda3std6ranges3__45__cpo8distanceE:
	.zero		1
	.type		_ZN30_INTERNAL_281195b9_4_k_cu_main6thrust24THRUST_300001_SM_1000_NS12placeholders3_10E,@object
	.size		_ZN30_INTERNAL_281195b9_4_k_cu_main6thrust24THRUST_300001_SM_1000_NS12placeholders3_10E,(_ZN30_INTERNAL_281195b9_4_k_cu_main4cuda3std3__419piecewise_constructE - _ZN30_INTERNAL_281195b9_4_k_cu_main6thrust24THRUST_300001_SM_1000_NS12placeholders3_10E)
_ZN30_INTERNAL_281195b9_4_k_cu_main6thrust24THRUST_300001_SM_1000_NS12placeholders3_10E:
	.zero		1
	.type		_ZN30_INTERNAL_281195b9_4_k_cu_main4cuda3std3__419piecewise_constructE,@object
	.size		_ZN30_INTERNAL_281195b9_4_k_cu_main4cuda3std3__419piecewise_constructE,(_ZN30_INTERNAL_281195b9_4_k_cu_main4cuda3std6ranges3__45__cpo5cdataE - _ZN30_INTERNAL_281195b9_4_k_cu_main4cuda3std3__419piecewise_constructE)
_ZN30_INTERNAL_281195b9_4_k_cu_main4cuda3std3__419piecewise_constructE:
	.zero		1
	.type		_ZN30_INTERNAL_281195b9_4_k_cu_main4cuda3std6ranges3__45__cpo5cdataE,@object
	.size		_ZN30_INTERNAL_281195b9_4_k_cu_main4cuda3std6ranges3__45__cpo5cdataE,(_ZN30_INTERNAL_281195b9_4_k_cu_main6thrust24THRUST_300001_SM_1000_NS12placeholders2_2E - _ZN30_INTERNAL_281195b9_4_k_cu_main4cuda3std6ranges3__45__cpo5cdataE)
_ZN30_INTERNAL_281195b9_4_k_cu_main4cuda3std6ranges3__45__cpo5cdataE:
	.zero		1
	.type		_ZN30_INTERNAL_281195b9_4_k_cu_main6thrust24THRUST_300001_SM_1000_NS12placeholders2_2E,@object
	.size		_ZN30_INTERNAL_281195b9_4_k_cu_main6thrust24THRUST_300001_SM_1000_NS12placeholders2_2E,(_ZN30_INTERNAL_281195b9_4_k_cu_main4cuda3std3__45__cpo3endE - _ZN30_INTERNAL_281195b9_4_k_cu_main6thrust24THRUST_300001_SM_1000_NS12placeholders2_2E)
_ZN30_INTERNAL_281195b9_4_k_cu_main6thrust24THRUST_300001_SM_1000_NS12placeholders2_2E:
	.zero		1
	.type		_ZN30_INTERNAL_281195b9_4_k_cu_main4cuda3std3__45__cpo3endE,@object
	.size		_ZN30_INTERNAL_281195b9_4_k_cu_main4cuda3std3__45__cpo3endE,(_ZN30_INTERNAL_281195b9_4_k_cu_main4cuda3std6ranges3__45__cpo3endE - _ZN30_INTERNAL_281195b9_4_k_cu_main4cuda3std3__45__cpo3endE)
_ZN30_INTERNAL_281195b9_4_k_cu_main4cuda3std3__45__cpo3endE:
	.zero		1
	.type		_ZN30_INTERNAL_281195b9_4_k_cu_main4cuda3std6ranges3__45__cpo3endE,@object
	.size		_ZN30_INTERNAL_281195b9_4_k_cu_main4cuda3std6ranges3__45__cpo3endE,(_ZN30_INTERNAL_281195b9_4_k_cu_main6thrust24THRUST_300001_SM_1000_NS12placeholders2_6E - _ZN30_INTERNAL_281195b9_4_k_cu_main4cuda3std6ranges3__45__cpo3endE)
_ZN30_INTERNAL_281195b9_4_k_cu_main4cuda3std6ranges3__45__cpo3endE:
	.zero		1
	.type		_ZN30_INTERNAL_281195b9_4_k_cu_main6thrust24THRUST_300001_SM_1000_NS12placeholders2_6E,@object
	.size		_ZN30_INTERNAL_281195b9_4_k_cu_main6thrust24THRUST_300001_SM_1000_NS12placeholders2_6E,(_ZN30_INTERNAL_281195b9_4_k_cu_main4cuda3std3__45__cpo4rendE - _ZN30_INTERNAL_281195b9_4_k_cu_main6thrust24THRUST_300001_SM_1000_NS12placeholders2_6E)
_ZN30_INTERNAL_281195b9_4_k_cu_main6thrust24THRUST_300001_SM_1000_NS12placeholders2_6E:
	.zero		1
	.type		_ZN30_INTERNAL_281195b9_4_k_cu_main4cuda3std3__45__cpo4rendE,@object
	.size		_ZN30_INTERNAL_281195b9_4_k_cu_main4cuda3std3__45__cpo4rendE,(_ZN30_INTERNAL_281195b9_4_k_cu_main4cuda3std6ranges3__45__cpo9iter_swapE - _ZN30_INTERNAL_281195b9_4_k_cu_main4cuda3std3__45__cpo4rendE)
_ZN30_INTERNAL_281195b9_4_k_cu_main4cuda3std3__45__cpo4rendE:
	.zero		1
	.type		_ZN30_INTERNAL_281195b9_4_k_cu_main4cuda3std6ranges3__45__cpo9iter_swapE,@object
	.size		_ZN30_INTERNAL_281195b9_4_k_cu_main4cuda3std6ranges3__45__cpo9iter_swapE,(_ZN30_INTERNAL_281195b9_4_k_cu_main4cuda3std3__48unexpectE - _ZN30_INTERNAL_281195b9_4_k_cu_main4cuda3std6ranges3__45__cpo9iter_swapE)
_ZN30_INTERNAL_281195b9_4_k_cu_main4cuda3std6ranges3__45__cpo9iter_swapE:
	.zero		1
	.type		_ZN30_INTERNAL_281195b9_4_k_cu_main4cuda3std3__48unexpectE,@object
	.size		_ZN30_INTERNAL_281195b9_4_k_cu_main4cuda3std3__48unexpectE,(_ZN30_INTERNAL_281195b9_4_k_cu_main6thrust24THRUST_300001_SM_1000_NS8cuda_cub3parE - _ZN30_INTERNAL_281195b9_4_k_cu_main4cuda3std3__48unexpectE)
_ZN30_INTERNAL_281195b9_4_k_cu_main4cuda3std3__48unexpectE:
	.zero		1
	.type		_ZN30_INTERNAL_281195b9_4_k_cu_main6thrust24THRUST_300001_SM_1000_NS8cuda_cub3parE,@object
	.size		_ZN30_INTERNAL_281195b9_4_k_cu_main6thrust24THRUST_300001_SM_1000_NS8cuda_cub3parE,(_ZN30_INTERNAL_281195b9_4_k_cu_main6thrust24THRUST_300001_SM_1000_NS12placeholders2_4E - _ZN30_INTERNAL_281195b9_4_k_cu_main6thrust24THRUST_300001_SM_1000_NS8cuda_cub3parE)
_ZN30_INTERNAL_281195b9_4_k_cu_main6thrust24THRUST_300001_SM_1000_NS8cuda_cub3parE:
	.zero		1
	.type		_ZN30_INTERNAL_281195b9_4_k_cu_main6thrust24THRUST_300001_SM_1000_NS12placeholders2_4E,@object
	.size		_ZN30_INTERNAL_281195b9_4_k_cu_main6thrust24THRUST_300001_SM_1000_NS12placeholders2_4E,(_ZN30_INTERNAL_281195b9_4_k_cu_main4cuda3std3__45__cpo4cendE - _ZN30_INTERNAL_281195b9_4_k_cu_main6thrust24THRUST_300001_SM_1000_NS12placeholders2_4E)
_ZN30_INTERNAL_281195b9_4_k_cu_main6thrust24THRUST_300001_SM_1000_NS12placeholders2_4E:
	.zero		1
	.type		_ZN30_INTERNAL_281195b9_4_k_cu_main4cuda3std3__45__cpo4cendE,@object
	.size		_ZN30_INTERNAL_281195b9_4_k_cu_main4cuda3std3__45__cpo4cendE,(_ZN30_INTERNAL_281195b9_4_k_cu_main4cuda3std6ranges3__45__cpo4cendE - _ZN30_INTERNAL_281195b9_4_k_cu_main4cuda3std3__45__cpo4cendE)
_ZN30_INTERNAL_281195b9_4_k_cu_main4cuda3std3__45__cpo4cendE:
	.zero		1
	.type		_ZN30_INTERNAL_281195b9_4_k_cu_main4cuda3std6ranges3__45__cpo4cendE,@object
	.size		_ZN30_INTERNAL_281195b9_4_k_cu_main4cuda3std6ranges3__45__cpo4cendE,(_ZN30_INTERNAL_281195b9_4_k_cu_main4cuda3std3__420unreachable_sentinelE - _ZN30_INTERNAL_281195b9_4_k_cu_main4cuda3std6ranges3__45__cpo4cendE)
_ZN30_INTERNAL_281195b9_4_k_cu_main4cuda3std6ranges3__45__cpo4cendE:
	.zero		1
	.type		_ZN30_INTERNAL_281195b9_4_k_cu_main4cuda3std3__420unreachable_sentinelE,@object
	.size		_ZN30_INTERNAL_281195b9_4_k_cu_main4cuda3std3__420unreachable_sentinelE,(_ZN30_INTERNAL_281195b9_4_k_cu_main4cuda3std6ranges3__45__cpo5ssizeE - _ZN30_INTERNAL_281195b9_4_k_cu_main4cuda3std3__420unreachable_sentinelE)
_ZN30_INTERNAL_281195b9_4_k_cu_main4cuda3std3__420unreachable_sentinelE:
	.zero		1
	.type		_ZN30_INTERNAL_281195b9_4_k_cu_main4cuda3std6ranges3__45__cpo5ssizeE,@object
	.size		_ZN30_INTERNAL_281195b9_4_k_cu_main4cuda3std6ranges3__45__cpo5ssizeE,(_ZN30_INTERNAL_281195b9_4_k_cu_main6thrust24THRUST_300001_SM_1000_NS12placeholders2_8E - _ZN30_INTERNAL_281195b9_4_k_cu_main4cuda3std6ranges3__45__cpo5ssizeE)
_ZN30_INTERNAL_281195b9_4_k_cu_main4cuda3std6ranges3__45__cpo5ssizeE:
	.zero		1
	.type		_ZN30_INTERNAL_281195b9_4_k_cu_main6thrust24THRUST_300001_SM_1000_NS12placeholders2_8E,@object
	.size		_ZN30_INTERNAL_281195b9_4_k_cu_main6thrust24THRUST_300001_SM_1000_NS12placeholders2_8E,(_ZN30_INTERNAL_281195b9_4_k_cu_main4cuda3std3__45__cpo5crendE - _ZN30_INTERNAL_281195b9_4_k_cu_main6thrust24THRUST_300001_SM_1000_NS12placeholders2_8E)
_ZN30_INTERNAL_281195b9_4_k_cu_main6thrust24THRUST_300001_SM_1000_NS12placeholders2_8E:
	.zero		1
	.type		_ZN30_INTERNAL_281195b9_4_k_cu_main4cuda3std3__45__cpo5crendE,@object
	.size		_ZN30_INTERNAL_281195b9_4_k_cu_main4cuda3std3__45__cpo5crendE,(_ZN30_INTERNAL_281195b9_4_k_cu_main4cuda3std6ranges3__45__cpo4prevE - _ZN30_INTERNAL_281195b9_4_k_cu_main4cuda3std3__45__cpo5crendE)
_ZN30_INTERNAL_281195b9_4_k_cu_main4cuda3std3__45__cpo5crendE:
	.zero		1
	.type		_ZN30_INTERNAL_281195b9_4_k_cu_main4cuda3std6ranges3__45__cpo4prevE,@object
	.size		_ZN30_INTERNAL_281195b9_4_k_cu_main4cuda3std6ranges3__45__cpo4prevE,(_ZN30_INTERNAL_281195b9_4_k_cu_main4cuda3std6ranges3__45__cpo9iter_moveE - _ZN30_INTERNAL_281195b9_4_k_cu_main4cuda3std6ranges3__45__cpo4prevE)
_ZN30_INTERNAL_281195b9_4_k_cu_main4cuda3std6ranges3__45__cpo4prevE:
	.zero		1
	.type		_ZN30_INTERNAL_281195b9_4_k_cu_main4cuda3std6ranges3__45__cpo9iter_moveE,@object
	.size		_ZN30_INTERNAL_281195b9_4_k_cu_main4cuda3std6ranges3__45__cpo9iter_moveE,(_ZN30_INTERNAL_281195b9_4_k_cu_main6thrust24THRUST_300001_SM_1000_NS6system6detail10sequential3seqE - _ZN30_INTERNAL_281195b9_4_k_cu_main4cuda3std6ranges3__45__cpo9iter_moveE)
_ZN30_INTERNAL_281195b9_4_k_cu_main4cuda3std6ranges3__45__cpo9iter_moveE:
	.zero		1
	.type		_ZN30_INTERNAL_281195b9_4_k_cu_main6thrust24THRUST_300001_SM_1000_NS6system6detail10sequential3seqE,@object
	.size		_ZN30_INTERNAL_281195b9_4_k_cu_main6thrust24THRUST_300001_SM_1000_NS6system6detail10sequential3seqE,(.L_31 - _ZN30_INTERNAL_281195b9_4_k_cu_main6thrust24THRUST_300001_SM_1000_NS6system6detail10sequential3seqE)
_ZN30_INTERNAL_281195b9_4_k_cu_main6thrust24THRUST_300001_SM_1000_NS6system6detail10sequential3seqE:
	.zero		1
.L_31:


//--------------------- .nv.shared._Z15reorderElementsPiS_S_ii --------------------------
	.section	.nv.shared._Z15reorderElementsPiS_S_ii,"aw",@nobits
	.sectionflags	@""
	.align	4
.nv.shared._Z15reorderElementsPiS_S_ii:
	.zero		1064


//--------------------- .nv.shared._Z11countDigitsPiS_ii --------------------------
	.section	.nv.shared._Z11countDigitsPiS_ii,"aw",@nobits
	.sectionflags	@""
	.align	4
.nv.shared._Z11countDigitsPiS_ii:
	.zero		1064


//--------------------- .nv.constant0._ZN3cub18CUB_300001_SM_10006detail11EmptyKernelIvEEvv --------------------------
	.section	.nv.constant0._ZN3cub18CUB_300001_SM_10006detail11EmptyKernelIvEEvv,"a",@progbits
	.sectionflags	@""
	.align	4
.nv.constant0._ZN3cub18CUB_300001_SM_10006detail11EmptyKernelIvEEvv:
	.zero		896


//--------------------- .nv.constant0._Z15reorderElementsPiS_S_ii --------------------------
	.section	.nv.constant0._Z15reorderElementsPiS_S_ii,"a",@progbits
	.sectionflags	@""
	.align	4
.nv.constant0._Z15reorderElementsPiS_S_ii:
	.zero		928


//--------------------- .nv.constant0._Z14computeOffsetsPiS_i --------------------------
	.section	.nv.constant0._Z14computeOffsetsPiS_i,"a",@progbits
	.sectionflags	@""
	.align	4
.nv.constant0._Z14computeOffsetsPiS_i:
	.zero		916


//--------------------- .nv.constant0._Z11countDigitsPiS_ii --------------------------
	.section	.nv.constant0._Z11countDigitsPiS_ii,"a",@progbits
	.sectionflags	@""
	.align	4
.nv.constant0._Z11countDigitsPiS_ii:
	.zero		920


//--------------------- SYMBOLS --------------------------

	.type		.nv.reservedSmem.offset0,@object
	.size		.nv.reservedSmem.offset0,0x4
	.type		.nv.reservedSmem.cap,@object
	.size		.nv.reservedSmem.cap,0x4
